//
// Generated by NVIDIA NVVM Compiler
//
// Compiler Build ID: CL-36424714
// Cuda compilation tools, release 13.0, V13.0.88
// Based on NVVM 20.0.0
//

.version 9.0
.target sm_100
.address_size 64

	// .globl	mine_global_aligment
.global .align 4 .u32 g_target_size;
// L has been demoted
// Q has been demoted
// T has been demoted
// C has been demoted
.extern .shared .align 16 .b8 SHD[];

.visible .entry mine_global_aligment(
	.param .u64 .ptr .align 1 mine_global_aligment_param_0,
	.param .u64 .ptr .align 1 mine_global_aligment_param_1,
	.param .u64 .ptr .align 1 mine_global_aligment_param_2,
	.param .u64 .ptr .align 1 mine_global_aligment_param_3,
	.param .u64 .ptr .align 1 mine_global_aligment_param_4,
	.param .u64 .ptr .align 1 mine_global_aligment_param_5,
	.param .u64 .ptr .align 1 mine_global_aligment_param_6,
	.param .u64 .ptr .align 1 mine_global_aligment_param_7,
	.param .u32 mine_global_aligment_param_8
)
{
	.reg .pred 	%p<60>;
	.reg .b16 	%rs<86>;
	.reg .b32 	%r<346>;
	.reg .b64 	%rd<31>;
	.reg .b64 	%fd<17>;
	// demoted variable
	.shared .align 4 .b8 L[80];
	// demoted variable
	.shared .align 4 .b8 Q[80];
	// demoted variable
	.shared .align 4 .b8 T[80];
	// demoted variable
	.shared .align 4 .b8 C[80];
	ld.param.u64 	%rd3, [mine_global_aligment_param_0];
	ld.param.u64 	%rd4, [mine_global_aligment_param_1];
	ld.param.u64 	%rd9, [mine_global_aligment_param_2];
	ld.param.u64 	%rd5, [mine_global_aligment_param_3];
	ld.param.u64 	%rd6, [mine_global_aligment_param_4];
	ld.param.u64 	%rd7, [mine_global_aligment_param_5];
	ld.param.u64 	%rd10, [mine_global_aligment_param_6];
	ld.param.u64 	%rd8, [mine_global_aligment_param_7];
	ld.param.u32 	%r85, [mine_global_aligment_param_8];
	cvta.to.global.u64 	%rd1, %rd10;
	cvta.to.global.u64 	%rd2, %rd9;
	st.global.u32 	[g_target_size], %r85;
	mov.u32 	%r329, %tid.x;
	setp.gt.u32 	%p3, %r329, 19;
	@%p3 bra 	$L__BB0_2;
	cvta.to.global.u64 	%rd11, %rd6;
	cvta.to.global.u64 	%rd12, %rd5;
	cvta.to.global.u64 	%rd13, %rd7;
	mul.wide.u32 	%rd14, %r329, 4;
	add.s64 	%rd15, %rd2, %rd14;
	ld.global.nc.u32 	%r86, [%rd15];
	shl.b32 	%r87, %r329, 2;
	mov.u32 	%r88, L;
	add.s32 	%r89, %r88, %r87;
	st.shared.u32 	[%r89], %r86;
	add.s64 	%rd16, %rd11, %rd14;
	ld.global.nc.u32 	%r90, [%rd16];
	mov.u32 	%r91, T;
	add.s32 	%r92, %r91, %r87;
	st.shared.u32 	[%r92], %r90;
	add.s64 	%rd17, %rd12, %rd14;
	ld.global.nc.u32 	%r93, [%rd17];
	mov.u32 	%r94, C;
	add.s32 	%r95, %r94, %r87;
	st.shared.u32 	[%r95], %r93;
	add.s64 	%rd18, %rd13, %rd14;
	ld.global.nc.u32 	%r96, [%rd18];
	mov.u32 	%r97, Q;
	add.s32 	%r98, %r97, %r87;
	st.shared.u32 	[%r98], %r96;
$L__BB0_2:
	setp.ge.u32 	%p4, %r329, %r85;
	@%p4 bra 	$L__BB0_4;
	cvta.to.global.u64 	%rd19, %rd3;
	mul.wide.u32 	%rd20, %r329, 4;
	add.s64 	%rd21, %rd19, %rd20;
	ld.global.nc.u32 	%r99, [%rd21];
	shl.b32 	%r100, %r329, 2;
	mov.u32 	%r101, SHD;
	add.s32 	%r102, %r101, %r100;
	st.shared.u32 	[%r102], %r99;
	cvta.to.global.u64 	%rd22, %rd4;
	add.s64 	%rd23, %rd22, %rd20;
	ld.global.nc.u32 	%r103, [%rd23];
	shl.b32 	%r104, %r85, 2;
	add.s32 	%r105, %r102, %r104;
	st.shared.u32 	[%r105], %r103;
$L__BB0_4:
	bar.sync 	0;
	mov.b32 	%r314, 0;
	mov.u32 	%r108, L;
	mov.u32 	%r319, %r314;
$L__BB0_5:
	shl.b32 	%r107, %r314, 2;
	add.s32 	%r109, %r108, %r107;
	ld.shared.u32 	%r110, [%r109];
	add.s32 	%r319, %r110, %r319;
	add.s32 	%r5, %r314, 1;
	setp.ge.u32 	%p5, %r329, %r319;
	@%p5 bra 	$L__BB0_29;
	ld.shared.u32 	%r313, [L];
	setp.lt.u32 	%p6, %r329, %r313;
	mov.b32 	%r316, 0;
	mov.u32 	%r315, %r329;
	@%p6 bra 	$L__BB0_9;
	mov.b32 	%r310, 0;
	mov.u32 	%r315, %r329;
$L__BB0_8:
	sub.s32 	%r315, %r315, %r313;
	add.s32 	%r316, %r310, 1;
	add.s32 	%r314, %r314, -1;
	shl.b32 	%r113, %r310, 2;
	add.s32 	%r115, %r108, %r113;
	ld.shared.u32 	%r313, [%r115+4];
	setp.ge.u32 	%p7, %r315, %r313;
	mov.u32 	%r310, %r316;
	@%p7 bra 	$L__BB0_8;
$L__BB0_9:
	add.s32 	%r19, %r314, -1;
	ld.global.u32 	%r116, [g_target_size];
	shl.b32 	%r117, %r316, 2;
	mov.u32 	%r118, C;
	add.s32 	%r119, %r118, %r117;
	ld.shared.u32 	%r120, [%r119];
	add.s32 	%r121, %r116, %r315;
	add.s32 	%r122, %r121, %r120;
	shl.b32 	%r123, %r122, 2;
	mov.u32 	%r124, SHD;
	add.s32 	%r125, %r124, %r123;
	ld.shared.u32 	%r126, [%r125];
	sub.s32 	%r20, %r315, %r126;
	add.s32 	%r127, %r120, %r315;
	shl.b32 	%r128, %r127, 2;
	add.s32 	%r129, %r124, %r128;
	ld.shared.u32 	%r21, [%r129];
	shl.b32 	%r130, %r314, 2;
	mov.u32 	%r131, Q;
	add.s32 	%r132, %r131, %r130;
	ld.shared.u32 	%r22, [%r132];
	shl.b32 	%r23, %r116, 1;
	max.s32 	%r133, %r316, %r314;
	setp.lt.s32 	%p8, %r133, 1;
	mov.u32 	%r134, T;
	add.s32 	%r24, %r134, %r117;
	add.s32 	%r25, %r108, %r117;
	mov.b16 	%rs71, 0;
	@%p8 bra 	$L__BB0_15;
	setp.gt.s32 	%p9, %r316, 0;
	@%p9 bra 	$L__BB0_12;
	cvt.rn.f64.s32 	%fd3, %r314;
	mul.f64 	%fd4, %fd3, 0dC000000000000000;
	cvt.rzi.s32.f64 	%r145, %fd4;
	cvt.u16.u32 	%rs71, %r145;
	bra.uni 	$L__BB0_15;
$L__BB0_12:
	setp.gt.s32 	%p10, %r314, 0;
	@%p10 bra 	$L__BB0_14;
	cvt.rn.f64.u32 	%fd1, %r316;
	mul.f64 	%fd2, %fd1, 0dC000000000000000;
	cvt.rzi.s32.f64 	%r144, %fd2;
	cvt.u16.u32 	%rs71, %r144;
	bra.uni 	$L__BB0_15;
$L__BB0_14:
	ld.shared.u32 	%r136, [%r24+-4];
	ld.shared.u32 	%r137, [%r25+-4];
	add.s32 	%r138, %r136, %r20;
	add.s32 	%r139, %r138, %r23;
	mad.lo.s32 	%r140, %r137, %r19, %r139;
	shl.b32 	%r141, %r140, 2;
	add.s32 	%r143, %r124, %r141;
	ld.shared.u16 	%rs71, [%r143];
$L__BB0_15:
	setp.lt.s32 	%p11, %r316, 1;
	setp.eq.s32 	%p12, %r21, %r22;
	selp.b16 	%rs43, 1, -1, %p12;
	add.s16 	%rs5, %rs43, %rs71;
	setp.lt.s32 	%p13, %r314, 0;
	and.pred  	%p14, %p11, %p13;
	mov.b16 	%rs72, 0;
	@%p14 bra 	$L__BB0_21;
	setp.lt.s32 	%p15, %r316, 1;
	@%p15 bra 	$L__BB0_20;
	setp.lt.s32 	%p16, %r314, 0;
	@%p16 bra 	$L__BB0_19;
	ld.shared.u32 	%r146, [%r24+-4];
	ld.shared.u32 	%r147, [%r25+-4];
	add.s32 	%r148, %r146, %r20;
	add.s32 	%r149, %r148, %r23;
	mad.lo.s32 	%r150, %r147, %r314, %r149;
	shl.b32 	%r151, %r150, 2;
	add.s32 	%r153, %r124, %r151;
	ld.shared.u16 	%rs72, [%r153];
	bra.uni 	$L__BB0_21;
$L__BB0_19:
	cvt.rn.f64.u32 	%fd5, %r316;
	mul.f64 	%fd6, %fd5, 0dC000000000000000;
	cvt.rzi.s32.f64 	%r154, %fd6;
	cvt.u16.u32 	%rs72, %r154;
	bra.uni 	$L__BB0_21;
$L__BB0_20:
	add.s32 	%r155, %r314, 1;
	cvt.rn.f64.s32 	%fd7, %r155;
	mul.f64 	%fd8, %fd7, 0dC000000000000000;
	cvt.rzi.s32.f64 	%r156, %fd8;
	cvt.u16.u32 	%rs72, %r156;
$L__BB0_21:
	max.s16 	%rs10, %rs5, -100;
	setp.lt.s32 	%p17, %r314, 1;
	add.s16 	%rs11, %rs72, -2;
	@%p17 bra 	$L__BB0_23;
	ld.shared.u32 	%r157, [%r24];
	add.s32 	%r158, %r157, %r315;
	add.s32 	%r159, %r158, %r23;
	mad.lo.s32 	%r160, %r313, %r19, %r159;
	shl.b32 	%r161, %r160, 2;
	add.s32 	%r163, %r124, %r161;
	ld.shared.u16 	%rs73, [%r163];
	bra.uni 	$L__BB0_24;
$L__BB0_23:
	add.s32 	%r164, %r316, 1;
	cvt.rn.f64.u32 	%fd9, %r164;
	mul.f64 	%fd10, %fd9, 0dC000000000000000;
	cvt.rzi.s32.f64 	%r165, %fd10;
	cvt.u16.u32 	%rs73, %r165;
$L__BB0_24:
	max.s16 	%rs46, %rs11, %rs10;
	add.s16 	%rs47, %rs73, -2;
	setp.gt.s16 	%p18, %rs47, %rs46;
	max.s16 	%rs15, %rs47, %rs46;
	setp.gt.s16 	%p19, %rs11, %rs10;
	selp.u16 	%rs48, 1, 0, %p19;
	selp.b16 	%rs45, 2, %rs48, %p18;
	mov.b16 	%rs74, 2;
	setp.eq.s16 	%p20, %rs45, 2;
	@%p20 bra 	$L__BB0_27;
	setp.ne.s16 	%p21, %rs45, 0;
	@%p21 bra 	$L__BB0_28;
	setp.ne.s32 	%p22, %r21, %r22;
	selp.u16 	%rs74, 1, 0, %p22;
	bra.uni 	$L__BB0_28;
$L__BB0_27:
	mov.b16 	%rs74, 3;
$L__BB0_28:
	ld.shared.u32 	%r166, [%r24];
	add.s32 	%r167, %r166, %r315;
	add.s32 	%r168, %r167, %r23;
	mad.lo.s32 	%r169, %r313, %r314, %r168;
	shl.b32 	%r170, %r169, 2;
	add.s32 	%r172, %r124, %r170;
	mov.b32 	%r173, {%rs15, %rs74};
	st.shared.u32 	[%r172], %r173;
$L__BB0_29:
	bar.sync 	0;
	setp.ne.s32 	%p23, %r5, 20;
	mov.u32 	%r314, %r5;
	@%p23 bra 	$L__BB0_5;
	mov.b32 	%r318, 20;
	mov.b32 	%r327, 1;
$L__BB0_31:
	shl.b32 	%r176, %r318, 2;
	add.s32 	%r29, %r108, %r176;
	ld.shared.u32 	%r178, [%r29+-80];
	sub.s32 	%r319, %r319, %r178;
	setp.ge.u32 	%p24, %r329, %r319;
	@%p24 bra 	$L__BB0_49;
	ld.shared.u32 	%r324, [%r29+-76];
	setp.lt.u32 	%p25, %r329, %r324;
	mov.b32 	%r325, 19;
	mov.u32 	%r326, %r329;
	@%p25 bra 	$L__BB0_35;
	mov.b32 	%r325, 19;
	mov.u32 	%r321, %r327;
	mov.u32 	%r326, %r329;
$L__BB0_34:
	sub.s32 	%r326, %r326, %r324;
	add.s32 	%r327, %r321, 1;
	add.s32 	%r325, %r325, -1;
	shl.b32 	%r181, %r321, 2;
	add.s32 	%r183, %r108, %r181;
	ld.shared.u32 	%r324, [%r183+4];
	setp.ge.u32 	%p26, %r326, %r324;
	mov.u32 	%r321, %r327;
	@%p26 bra 	$L__BB0_34;
$L__BB0_35:
	add.s32 	%r44, %r325, -1;
	ld.global.u32 	%r184, [g_target_size];
	shl.b32 	%r185, %r327, 2;
	mov.u32 	%r186, C;
	add.s32 	%r187, %r186, %r185;
	ld.shared.u32 	%r188, [%r187];
	add.s32 	%r189, %r184, %r326;
	add.s32 	%r190, %r189, %r188;
	shl.b32 	%r191, %r190, 2;
	mov.u32 	%r192, SHD;
	add.s32 	%r193, %r192, %r191;
	ld.shared.u32 	%r194, [%r193];
	sub.s32 	%r45, %r326, %r194;
	add.s32 	%r195, %r188, %r326;
	shl.b32 	%r196, %r195, 2;
	add.s32 	%r197, %r192, %r196;
	ld.shared.u32 	%r46, [%r197];
	shl.b32 	%r198, %r325, 2;
	mov.u32 	%r199, Q;
	add.s32 	%r200, %r199, %r198;
	ld.shared.u32 	%r47, [%r200];
	shl.b32 	%r48, %r184, 1;
	setp.gt.s32 	%p27, %r325, 0;
	mov.u32 	%r201, T;
	add.s32 	%r49, %r201, %r185;
	add.s32 	%r50, %r108, %r185;
	@%p27 bra 	$L__BB0_37;
	cvt.rn.f64.u32 	%fd11, %r327;
	mul.f64 	%fd12, %fd11, 0dC000000000000000;
	cvt.rzi.s32.f64 	%r211, %fd12;
	cvt.u16.u32 	%rs75, %r211;
	bra.uni 	$L__BB0_38;
$L__BB0_37:
	ld.shared.u32 	%r203, [%r49+-4];
	ld.shared.u32 	%r204, [%r50+-4];
	add.s32 	%r205, %r203, %r45;
	add.s32 	%r206, %r205, %r48;
	mad.lo.s32 	%r207, %r204, %r44, %r206;
	shl.b32 	%r208, %r207, 2;
	add.s32 	%r210, %r192, %r208;
	ld.shared.u16 	%rs75, [%r210];
$L__BB0_38:
	setp.eq.s32 	%p28, %r46, %r47;
	selp.b16 	%rs50, 1, -1, %p28;
	add.s16 	%rs21, %rs50, %rs75;
	setp.lt.s32 	%p29, %r325, 0;
	@%p29 bra 	$L__BB0_40;
	ld.shared.u32 	%r212, [%r49+-4];
	ld.shared.u32 	%r213, [%r50+-4];
	add.s32 	%r214, %r212, %r45;
	add.s32 	%r215, %r214, %r48;
	mad.lo.s32 	%r216, %r213, %r325, %r215;
	shl.b32 	%r217, %r216, 2;
	add.s32 	%r219, %r192, %r217;
	ld.shared.u16 	%rs76, [%r219];
	bra.uni 	$L__BB0_41;
$L__BB0_40:
	cvt.rn.f64.u32 	%fd13, %r327;
	mul.f64 	%fd14, %fd13, 0dC000000000000000;
	cvt.rzi.s32.f64 	%r220, %fd14;
	cvt.u16.u32 	%rs76, %r220;
$L__BB0_41:
	max.s16 	%rs25, %rs21, -100;
	setp.lt.s32 	%p30, %r325, 1;
	add.s16 	%rs26, %rs76, -2;
	@%p30 bra 	$L__BB0_43;
	ld.shared.u32 	%r221, [%r49];
	add.s32 	%r222, %r221, %r326;
	add.s32 	%r223, %r222, %r48;
	mad.lo.s32 	%r224, %r324, %r44, %r223;
	shl.b32 	%r225, %r224, 2;
	add.s32 	%r227, %r192, %r225;
	ld.shared.u16 	%rs77, [%r227];
	bra.uni 	$L__BB0_44;
$L__BB0_43:
	add.s32 	%r228, %r327, 1;
	cvt.rn.f64.u32 	%fd15, %r228;
	mul.f64 	%fd16, %fd15, 0dC000000000000000;
	cvt.rzi.s32.f64 	%r229, %fd16;
	cvt.u16.u32 	%rs77, %r229;
$L__BB0_44:
	max.s16 	%rs53, %rs26, %rs25;
	add.s16 	%rs54, %rs77, -2;
	setp.gt.s16 	%p31, %rs54, %rs53;
	max.s16 	%rs30, %rs54, %rs53;
	setp.gt.s16 	%p32, %rs26, %rs25;
	selp.u16 	%rs55, 1, 0, %p32;
	selp.b16 	%rs52, 2, %rs55, %p31;
	mov.b16 	%rs78, 2;
	setp.eq.s16 	%p33, %rs52, 2;
	@%p33 bra 	$L__BB0_47;
	setp.ne.s16 	%p34, %rs52, 0;
	@%p34 bra 	$L__BB0_48;
	setp.ne.s32 	%p35, %r46, %r47;
	selp.u16 	%rs78, 1, 0, %p35;
	bra.uni 	$L__BB0_48;
$L__BB0_47:
	mov.b16 	%rs78, 3;
$L__BB0_48:
	ld.shared.u32 	%r230, [%r49];
	add.s32 	%r231, %r230, %r326;
	add.s32 	%r232, %r231, %r48;
	mad.lo.s32 	%r233, %r324, %r325, %r232;
	shl.b32 	%r234, %r233, 2;
	add.s32 	%r236, %r192, %r234;
	mov.b32 	%r237, {%rs30, %rs78};
	st.shared.u32 	[%r236], %r237;
$L__BB0_49:
	bar.sync 	0;
	add.s32 	%r327, %r318, -18;
	setp.ne.s32 	%p36, %r327, 20;
	add.s32 	%r318, %r318, 1;
	@%p36 bra 	$L__BB0_31;
	ld.global.nc.u32 	%r53, [%rd2+76];
	setp.ge.u32 	%p37, %r329, %r53;
	@%p37 bra 	$L__BB0_80;
	ld.global.u32 	%r240, [g_target_size];
	shl.b32 	%r241, %r240, 1;
	ld.shared.u32 	%r242, [T+76];
	ld.shared.u32 	%r243, [L+76];
	add.s32 	%r244, %r242, %r329;
	add.s32 	%r245, %r244, %r241;
	mad.lo.s32 	%r246, %r243, 19, %r245;
	shl.b32 	%r247, %r246, 2;
	mov.u32 	%r248, SHD;
	add.s32 	%r249, %r248, %r247;
	ld.shared.s16 	%r250, [%r249];
	cvta.to.global.u64 	%rd24, %rd8;
	mul.wide.u32 	%rd25, %r329, 4;
	add.s64 	%rd26, %rd24, %rd25;
	st.global.u32 	[%rd26], %r250;
	shl.b32 	%r54, %r53, 1;
	add.s32 	%r328, %r329, %r53;
	mov.b32 	%r336, 19;
	mov.b16 	%rs79, 0;
	mov.b32 	%r330, 0;
	mov.u32 	%r335, %r336;
	mov.u32 	%r334, %r329;
$L__BB0_52:
	and.b16  	%rs59, %rs79, 255;
	setp.ne.s16 	%p39, %rs59, 0;
	mov.pred 	%p59, 0;
	@%p39 bra 	$L__BB0_66;
	add.s32 	%r62, %r335, -1;
	add.s32 	%r63, %r336, -1;
	ld.global.u32 	%r64, [g_target_size];
	shl.b32 	%r251, %r336, 2;
	mov.u32 	%r252, C;
	add.s32 	%r253, %r252, %r251;
	ld.shared.u32 	%r254, [%r253];
	add.s32 	%r255, %r64, %r334;
	add.s32 	%r256, %r255, %r254;
	shl.b32 	%r257, %r256, 2;
	add.s32 	%r259, %r248, %r257;
	ld.shared.u32 	%r260, [%r259];
	sub.s32 	%r65, %r334, %r260;
	and.b32  	%r261, %r336, %r335;
	setp.lt.s32 	%p40, %r261, 0;
	@%p40 bra 	$L__BB0_63;
	setp.lt.s32 	%p41, %r336, 0;
	@%p41 bra 	$L__BB0_62;
	setp.lt.s32 	%p42, %r335, 0;
	@%p42 bra 	$L__BB0_64;
	shl.b32 	%r262, %r64, 1;
	mov.u32 	%r264, T;
	add.s32 	%r265, %r264, %r251;
	ld.shared.u32 	%r266, [%r265];
	add.s32 	%r268, %r108, %r251;
	ld.shared.u32 	%r269, [%r268];
	add.s32 	%r270, %r266, %r334;
	add.s32 	%r271, %r270, %r262;
	mad.lo.s32 	%r272, %r269, %r335, %r271;
	shl.b32 	%r273, %r272, 2;
	add.s32 	%r275, %r248, %r273;
	ld.shared.u16 	%rs60, [%r275+2];
	setp.gt.s16 	%p43, %rs60, 1;
	@%p43 bra 	$L__BB0_60;
	setp.eq.s16 	%p46, %rs60, 0;
	@%p46 bra 	$L__BB0_63;
	setp.eq.s16 	%p47, %rs60, 1;
	mov.u32 	%r335, %r62;
	@%p47 bra 	$L__BB0_59;
	bra.uni 	$L__BB0_65;
$L__BB0_59:
	mov.b16 	%rs81, 88;
	mov.u32 	%r334, %r65;
	mov.u32 	%r335, %r62;
	mov.u32 	%r336, %r63;
	bra.uni 	$L__BB0_65;
$L__BB0_60:
	setp.eq.s16 	%p44, %rs60, 2;
	@%p44 bra 	$L__BB0_64;
	setp.eq.s16 	%p45, %rs60, 3;
	mov.u32 	%r335, %r62;
	@%p45 bra 	$L__BB0_62;
	bra.uni 	$L__BB0_65;
$L__BB0_62:
	mov.b16 	%rs81, 73;
	mov.u32 	%r335, %r62;
	bra.uni 	$L__BB0_65;
$L__BB0_63:
	mov.b16 	%rs81, 61;
	mov.u32 	%r334, %r65;
	mov.u32 	%r335, %r62;
	mov.u32 	%r336, %r63;
	bra.uni 	$L__BB0_65;
$L__BB0_64:
	mov.b16 	%rs81, 68;
	mov.u32 	%r334, %r65;
	mov.u32 	%r336, %r63;
$L__BB0_65:
	and.b32  	%r276, %r336, %r335;
	setp.ne.s32 	%p59, %r276, -1;
	cvt.u32.u16 	%r277, %rs81;
	and.b32  	%r278, %r277, 255;
	mul.wide.u32 	%rd27, %r329, 4;
	add.s64 	%rd28, %rd1, %rd27;
	st.global.u32 	[%rd28], %r278;
$L__BB0_66:
	mov.b16 	%rs79, 1;
	not.pred 	%p48, %p59;
	@%p48 bra 	$L__BB0_79;
	add.s32 	%r72, %r335, -1;
	add.s32 	%r73, %r336, -1;
	ld.global.u32 	%r74, [g_target_size];
	shl.b32 	%r279, %r336, 2;
	mov.u32 	%r280, C;
	add.s32 	%r281, %r280, %r279;
	ld.shared.u32 	%r282, [%r281];
	add.s32 	%r283, %r74, %r334;
	add.s32 	%r284, %r283, %r282;
	shl.b32 	%r285, %r284, 2;
	add.s32 	%r287, %r248, %r285;
	ld.shared.u32 	%r288, [%r287];
	sub.s32 	%r75, %r334, %r288;
	and.b32  	%r289, %r336, %r335;
	setp.lt.s32 	%p49, %r289, 0;
	@%p49 bra 	$L__BB0_77;
	setp.lt.s32 	%p50, %r336, 0;
	@%p50 bra 	$L__BB0_76;
	setp.lt.s32 	%p51, %r335, 0;
	@%p51 bra 	$L__BB0_81;
	shl.b32 	%r290, %r74, 1;
	mov.u32 	%r292, T;
	add.s32 	%r293, %r292, %r279;
	ld.shared.u32 	%r294, [%r293];
	add.s32 	%r296, %r108, %r279;
	ld.shared.u32 	%r297, [%r296];
	add.s32 	%r298, %r294, %r334;
	add.s32 	%r299, %r298, %r290;
	mad.lo.s32 	%r300, %r297, %r335, %r299;
	shl.b32 	%r301, %r300, 2;
	add.s32 	%r303, %r248, %r301;
	ld.shared.u16 	%rs66, [%r303+2];
	setp.gt.s16 	%p52, %rs66, 1;
	@%p52 bra 	$L__BB0_74;
	setp.eq.s16 	%p55, %rs66, 0;
	@%p55 bra 	$L__BB0_77;
	setp.eq.s16 	%p56, %rs66, 1;
	mov.u32 	%r335, %r72;
	@%p56 bra 	$L__BB0_73;
	bra.uni 	$L__BB0_78;
$L__BB0_73:
	mov.b16 	%rs81, 88;
	mov.u32 	%r334, %r75;
	mov.u32 	%r335, %r72;
	mov.u32 	%r336, %r73;
	bra.uni 	$L__BB0_78;
$L__BB0_74:
	setp.eq.s16 	%p53, %rs66, 2;
	@%p53 bra 	$L__BB0_81;
	setp.eq.s16 	%p54, %rs66, 3;
	mov.u32 	%r335, %r72;
	@%p54 bra 	$L__BB0_76;
	bra.uni 	$L__BB0_78;
$L__BB0_76:
	mov.b16 	%rs81, 73;
	mov.u32 	%r335, %r72;
	bra.uni 	$L__BB0_78;
$L__BB0_77:
	mov.b16 	%rs81, 61;
	mov.u32 	%r334, %r75;
	mov.u32 	%r335, %r72;
	mov.u32 	%r336, %r73;
$L__BB0_78:
	and.b32  	%r304, %r336, %r335;
	setp.eq.s32 	%p57, %r304, -1;
	selp.u16 	%rs79, 1, 0, %p57;
	cvt.u32.u16 	%r305, %rs81;
	and.b32  	%r306, %r305, 255;
	mul.wide.u32 	%rd29, %r328, 4;
	add.s64 	%rd30, %rd1, %rd29;
	st.global.u32 	[%rd30], %r306;
$L__BB0_79:
	add.s32 	%r330, %r330, 2;
	add.s32 	%r329, %r329, %r54;
	add.s32 	%r328, %r328, %r54;
	setp.ne.s32 	%p58, %r330, 40;
	@%p58 bra 	$L__BB0_52;
$L__BB0_80:
	bar.sync 	0;
	ret;
$L__BB0_81:
	mov.b16 	%rs81, 68;
	mov.u32 	%r334, %r75;
	mov.u32 	%r336, %r73;
	bra.uni 	$L__BB0_78;

}


// ===== COMPILED SASS (sm_100) =====

	.target	sm_100

	.elftype	@"ET_EXEC"


//--------------------- .note.nv.tkinfo           --------------------------
	.section	.note.nv.tkinfo,"",@"SHT_NOTE"
	.sectionflags	@"SHF_NOTE_NV_TKINFO"
	.tkinfo
        /*0018*/ 	.word	0x00000002
        /*0030*/ 	.string	""
        /*0030*/ 	.string	"ptxas"
        /*0030*/ 	.string	"Cuda compilation tools, release 13.0, V13.0.88"
        /*0030*/ 	.string	"Build cuda_13.0.r13.0/compiler.36424714_0"
        /*0030*/ 	.string	"-arch sm_100 -m 64 "



//--------------------- .note.nv.cuinfo           --------------------------
	.section	.note.nv.cuinfo,"",@"SHT_NOTE"
	.sectionflags	@"SHF_NOTE_NV_CUINFO"
        /*0018*/ 	.short	0x0002
        /*001a*/ 	.short	0x0064
        /*001c*/ 	.short	0x0082
	.zero		2


//--------------------- .nv.info                  --------------------------
	.section	.nv.info,"",@"SHT_CUDA_INFO"
	.align	4


	//----- nvinfo : EIATTR_REGCOUNT
	.align		4
        /*0000*/ 	.byte	0x04, 0x2f
        /*0002*/ 	.short	(.L_2 - .L_1)
	.align		4
.L_1:
        /*0004*/ 	.word	index@(mine_global_aligment)
        /*0008*/ 	.word	0x0000001d


	//----- nvinfo : EIATTR_FRAME_SIZE
	.align		4
.L_2:
        /*000c*/ 	.byte	0x04, 0x11
        /*000e*/ 	.short	(.L_4 - .L_3)
	.align		4
.L_3:
        /*0010*/ 	.word	index@(mine_global_aligment)
        /*0014*/ 	.word	0x00000000


	//----- nvinfo : EIATTR_MIN_STACK_SIZE
	.align		4
.L_4:
        /*0018*/ 	.byte	0x04, 0x12
        /*001a*/ 	.short	(.L_6 - .L_5)
	.align		4
.L_5:
        /*001c*/ 	.word	index@(mine_global_aligment)
        /*0020*/ 	.word	0x00000000
.L_6:


//--------------------- .nv.compat                --------------------------
	.section	.nv.compat,"",@"SHT_CUDA_COMPAT_INFO"
	.align	4
        /*0000*/ 	.byte	0x02, 0x09, 0x00, 0x00, 0x02, 0x02, 0x01, 0x00, 0x02, 0x05, 0x05, 0x00, 0x03, 0x07, 0x01, 0x01
        /*0010*/ 	.byte	0x02, 0x03, 0x00, 0x00, 0x02, 0x06, 0x01, 0x00, 0x04, 0x0b, 0x08, 0x00, 0x01, 0x00, 0x00, 0x00
        /*0020*/ 	.byte	0x00, 0x00, 0x00, 0x00


//--------------------- .nv.info.mine_global_aligment --------------------------
	.section	.nv.info.mine_global_aligment,"",@"SHT_CUDA_INFO"
	.sectionflags	@""
	.align	4


	//----- nvinfo : EIATTR_CUDA_API_VERSION
	.align		4
        /*0000*/ 	.byte	0x04, 0x37
        /*0002*/ 	.short	(.L_8 - .L_7)
.L_7:
        /*0004*/ 	.word	0x00000082


	//----- nvinfo : EIATTR_KPARAM_INFO
	.align		4
.L_8:
        /*0008*/ 	.byte	0x04, 0x17
        /*000a*/ 	.short	(.L_10 - .L_9)
.L_9:
        /*000c*/ 	.word	0x00000000
        /*0010*/ 	.short	0x0008
        /*0012*/ 	.short	0x0040
        /*0014*/ 	.byte	0x00, 0xf0, 0x11, 0x00


	//----- nvinfo : EIATTR_KPARAM_INFO
	.align		4
.L_10:
        /*0018*/ 	.byte	0x04, 0x17
        /*001a*/ 	.short	(.L_12 - .L_11)
.L_11:
        /*001c*/ 	.word	0x00000000
        /*0020*/ 	.short	0x0007
        /*0022*/ 	.short	0x0038
        /*0024*/ 	.byte	0x00, 0xf5, 0x21, 0x00


	//----- nvinfo : EIATTR_KPARAM_INFO
	.align		4
.L_12:
        /*0028*/ 	.byte	0x04, 0x17
        /*002a*/ 	.short	(.L_14 - .L_13)
.L_13:
        /*002c*/ 	.word	0x00000000
        /*0030*/ 	.short	0x0006
        /*0032*/ 	.short	0x0030
        /*0034*/ 	.byte	0x00, 0xf5, 0x21, 0x00


	//----- nvinfo : EIATTR_KPARAM_INFO
	.align		4
.L_14:
        /*0038*/ 	.byte	0x04, 0x17
        /*003a*/ 	.short	(.L_16 - .L_15)
.L_15:
        /*003c*/ 	.word	0x00000000
        /*0040*/ 	.short	0x0005
        /*0042*/ 	.short	0x0028
        /*0044*/ 	.byte	0x00, 0xf5, 0x21, 0x00


	//----- nvinfo : EIATTR_KPARAM_INFO
	.align		4
.L_16:
        /*0048*/ 	.byte	0x04, 0x17
        /*004a*/ 	.short	(.L_18 - .L_17)
.L_17:
        /*004c*/ 	.word	0x00000000
        /*0050*/ 	.short	0x0004
        /*0052*/ 	.short	0x0020
        /*0054*/ 	.byte	0x00, 0xf5, 0x21, 0x00


	//----- nvinfo : EIATTR_KPARAM_INFO
	.align		4
.L_18:
        /*0058*/ 	.byte	0x04, 0x17
        /*005a*/ 	.short	(.L_20 - .L_19)
.L_19:
        /*005c*/ 	.word	0x00000000
        /*0060*/ 	.short	0x0003
        /*0062*/ 	.short	0x0018
        /*0064*/ 	.byte	0x00, 0xf5, 0x21, 0x00


	//----- nvinfo : EIATTR_KPARAM_INFO
	.align		4
.L_20:
        /*0068*/ 	.byte	0x04, 0x17
        /*006a*/ 	.short	(.L_22 - .L_21)
.L_21:
        /*006c*/ 	.word	0x00000000
        /*0070*/ 	.short	0x0002
        /*0072*/ 	.short	0x0010
        /*0074*/ 	.byte	0x00, 0xf5, 0x21, 0x00


	//----- nvinfo : EIATTR_KPARAM_INFO
	.align		4
.L_22:
        /*0078*/ 	.byte	0x04, 0x17
        /*007a*/ 	.short	(.L_24 - .L_23)
.L_23:
        /*007c*/ 	.word	0x00000000
        /*0080*/ 	.short	0x0001
        /*0082*/ 	.short	0x0008
        /*0084*/ 	.byte	0x00, 0xf5, 0x21, 0x00


	//----- nvinfo : EIATTR_KPARAM_INFO
	.align		4
.L_24:
        /*0088*/ 	.byte	0x04, 0x17
        /*008a*/ 	.short	(.L_26 - .L_25)
.L_25:
        /*008c*/ 	.word	0x00000000
        /*0090*/ 	.short	0x0000
        /*0092*/ 	.short	0x0000
        /*0094*/ 	.byte	0x00, 0xf5, 0x21, 0x00


	//----- nvinfo : EIATTR_SPARSE_MMA_MASK
	.align		4
.L_26:
        /*0098*/ 	.byte	0x03, 0x50
        /*009a*/ 	.short	0x0000


	//----- nvinfo : EIATTR_MAXREG_COUNT
	.align		4
        /*009c*/ 	.byte	0x03, 0x1b
        /*009e*/ 	.short	0x00ff


	//----- nvinfo : EIATTR_NUM_BARRIERS
	.align		4
        /*00a0*/ 	.byte	0x02, 0x4c
        /*00a2*/ 	.byte	0x01
	.zero		1


	//----- nvinfo : EIATTR_MERCURY_ISA_VERSION
	.align		4
        /*00a4*/ 	.byte	0x03, 0x5f
        /*00a6*/ 	.short	0x0101


	//----- nvinfo : EIATTR_VRC_CTA_INIT_COUNT
	.align		4
        /*00a8*/ 	.byte	0x02, 0x4a
	.zero		1
	.zero		1


	//----- nvinfo : EIATTR_EXIT_INSTR_OFFSETS
	.align		4
        /*00ac*/ 	.byte	0x04, 0x1c
        /*00ae*/ 	.short	(.L_28 - .L_27)


	//   ....[0]....
.L_27:
        /*00b0*/ 	.word	0x00002100


	//----- nvinfo : EIATTR_CRS_STACK_SIZE
	.align		4
.L_28:
        /*00b4*/ 	.byte	0x04, 0x1e
        /*00b6*/ 	.short	(.L_30 - .L_29)
.L_29:
        /*00b8*/ 	.word	0x00000000


	//----- nvinfo : EIATTR_CBANK_PARAM_SIZE
	.align		4
.L_30:
        /*00bc*/ 	.byte	0x03, 0x19
        /*00be*/ 	.short	0x0044


	//----- nvinfo : EIATTR_PARAM_CBANK
	.align		4
        /*00c0*/ 	.byte	0x04, 0x0a
        /*00c2*/ 	.short	(.L_32 - .L_31)
	.align		4
.L_31:
        /*00c4*/ 	.word	index@(.nv.constant0.mine_global_aligment)
        /*00c8*/ 	.short	0x0380
        /*00ca*/ 	.short	0x0044


	//----- nvinfo : EIATTR_SW_WAR
	.align		4
.L_32:
        /*00cc*/ 	.byte	0x04, 0x36
        /*00ce*/ 	.short	(.L_34 - .L_33)
.L_33:
        /*00d0*/ 	.word	0x00000008
.L_34:


//--------------------- .nv.callgraph             --------------------------
	.section	.nv.callgraph,"",@"SHT_CUDA_CALLGRAPH"
	.align	4
	.sectionentsize	8
	.align		4
        /*0000*/ 	.word	0x00000000
	.align		4
        /*0004*/ 	.word	0xffffffff
	.align		4
        /*0008*/ 	.word	0x00000000
	.align		4
        /*000c*/ 	.word	0xfffffffe
	.align		4
        /*0010*/ 	.word	0x00000000
	.align		4
        /*0014*/ 	.word	0xfffffffd
	.align		4
        /*0018*/ 	.word	0x00000000
	.align		4
        /*001c*/ 	.word	0xfffffffc


//--------------------- .nv.constant4             --------------------------
	.section	.nv.constant4,"a",@progbits
	.align	8
	.align		8
.nv.constant4:
        /*0000*/ 	.dword	g_target_size


//--------------------- .text.mine_global_aligment --------------------------
	.section	.text.mine_global_aligment,"ax",@progbits
	.align	128
        .global         mine_global_aligment
        .type           mine_global_aligment,@function
        .size           mine_global_aligment,(.L_x_45 - mine_global_aligment)
        .other          mine_global_aligment,@"STO_CUDA_ENTRY STV_DEFAULT"
mine_global_aligment:
.text.mine_global_aligment:
[----:B------:R-:W-:Y:S01]  /*0000*/  LDC R1, c[0x0][0x37c] ;  /* 0x0000df00ff017b82 */ /* 0x000fe20000000800 */
[----:B------:R-:W0:Y:S07]  /*0010*/  S2R R0, SR_TID.X ;  /* 0x0000000000007919 */ /* 0x000e2e0000002100 */
[----:B------:R-:W0:Y:S01]  /*0020*/  LDC R15, c[0x0][0x3c0] ;  /* 0x0000f000ff0f7b82 */ /* 0x000e220000000800 */
[----:B------:R-:W1:Y:S07]  /*0030*/  LDCU.64 UR10, c[0x0][0x358] ;  /* 0x00006b00ff0a77ac */ /* 0x000e6e0008000a00 */
[----:B------:R-:W2:Y:S08]  /*0040*/  LDC.64 R4, c[0x0][0x380] ;  /* 0x0000e000ff047b82 */ /* 0x000eb00000000a00 */
[----:B------:R-:W3:Y:S01]  /*0050*/  LDC.64 R12, c[0x0][0x388] ;  /* 0x0000e200ff0c7b82 */ /* 0x000ee20000000a00 */
[----:B0-----:R-:W-:-:S13]  /*0060*/  ISETP.GE.U32.AND P1, PT, R0, R15, PT ;  /* 0x0000000f0000720c */ /* 0x001fda0003f26070 */
[----:B--2---:R-:W-:-:S04]  /*0070*/  @!P1 IMAD.WIDE.U32 R4, R0, 0x4, R4 ;  /* 0x0000000400049825 */ /* 0x004fc800078e0004 */
[C---:B---3--:R-:W-:Y:S02]  /*0080*/  @!P1 IMAD.WIDE.U32 R12, R0.reuse, 0x4, R12 ;  /* 0x00000004000c9825 */ /* 0x048fe400078e000c */
[----:B-1----:R0:W5:Y:S04]  /*0090*/  @!P1 LDG.E.CONSTANT R4, desc[UR10][R4.64] ;  /* 0x0000000a04049981 */ /* 0x002168000c1e9900 */
[----:B------:R0:W5:Y:S01]  /*00a0*/  @!P1 LDG.E.CONSTANT R6, desc[UR10][R12.64] ;  /* 0x0000000a0c069981 */ /* 0x000162000c1e9900 */
[----:B------:R-:W1:Y:S01]  /*00b0*/  LDC.64 R10, c[0x4][RZ] ;  /* 0x01000000ff0a7b82 */ /* 0x000e620000000a00 */
[----:B------:R-:W-:Y:S01]  /*00c0*/  MOV R8, 0x400 ;  /* 0x0000040000087802 */ /* 0x000fe20000000f00 */
[----:B------:R-:W-:Y:S01]  /*00d0*/  BSSY.RECONVERGENT B0, `(.L_x_0) ;  /* 0x0000026000007945 */ /* 0x000fe20003800200 */
[----:B------:R-:W2:Y:S01]  /*00e0*/  S2R R3, SR_CgaCtaId ;  /* 0x0000000000037919 */ /* 0x000ea20000008800 */
[----:B------:R-:W-:-:S02]  /*00f0*/  ISETP.GT.U32.AND P0, PT, R0, 0x13, PT ;  /* 0x000000130000780c */ /* 0x000fc40003f04070 */
[----:B------:R-:W-:Y:S01]  /*0100*/  @!P1 VIADD R2, R8, 0x140 ;  /* 0x0000014008029836 */ /* 0x000fe20000000000 */
[----:B-1----:R0:W-:Y:S04]  /*0110*/  STG.E desc[UR10][R10.64], R15 ;  /* 0x0000000f0a007986 */ /* 0x0021e8000c10190a */
[----:B--2---:R-:W-:-:S05]  /*0120*/  @!P1 LEA R7, R3, R2, 0x18 ;  /* 0x0000000203079211 */ /* 0x004fca00078ec0ff */
[----:B------:R-:W-:-:S04]  /*0130*/  @!P1 IMAD R7, R0, 0x4, R7 ;  /* 0x0000000400079824 */ /* 0x000fc800078e0207 */
[----:B------:R-:W-:Y:S01]  /*0140*/  @!P1 IMAD R9, R15, 0x4, R7 ;  /* 0x000000040f099824 */ /* 0x000fe200078e0207 */
[----:B------:R-:W-:Y:S06]  /*0150*/  @P0 BRA `(.L_x_1) ;  /* 0x0000000000740947 */ /* 0x000fec0003800000 */
[----:B0-----:R-:W0:Y:S08]  /*0160*/  LDC.64 R10, c[0x0][0x390] ;  /* 0x0000e400ff0a7b82 */ /* 0x001e300000000a00 */
[----:B------:R-:W1:Y:S08]  /*0170*/  LDC.64 R12, c[0x0][0x3a0] ;  /* 0x0000e800ff0c7b82 */ /* 0x000e700000000a00 */
[----:B------:R-:W2:Y:S08]  /*0180*/  LDC.64 R14, c[0x0][0x398] ;  /* 0x0000e600ff0e7b82 */ /* 0x000eb00000000a00 */
[----:B------:R-:W3:Y:S01]  /*0190*/  LDC.64 R16, c[0x0][0x3a8] ;  /* 0x0000ea00ff107b82 */ /* 0x000ee20000000a00 */
[----:B0-----:R-:W-:-:S06]  /*01a0*/  IMAD.WIDE.U32 R10, R0, 0x4, R10 ;  /* 0x00000004000a7825 */ /* 0x001fcc00078e000a */
[----:B------:R0:W4:Y:S01]  /*01b0*/  LDG.E.CONSTANT R10, desc[UR10][R10.64] ;  /* 0x0000000a0a0a7981 */ /* 0x000122000c1e9900 */
[----:B-1----:R-:W-:-:S06]  /*01c0*/  IMAD.WIDE.U32 R12, R0, 0x4, R12 ;  /* 0x00000004000c7825 */ /* 0x002fcc00078e000c */
[----:B------:R1:W4:Y:S01]  /*01d0*/  LDG.E.CONSTANT R12, desc[UR10][R12.64] ;  /* 0x0000000a0c0c7981 */ /* 0x000322000c1e9900 */
[----:B--2---:R-:W-:-:S06]  /*01e0*/  IMAD.WIDE.U32 R14, R0, 0x4, R14 ;  /* 0x00000004000e7825 */ /* 0x004fcc00078e000e */
[----:B------:R2:W4:Y:S01]  /*01f0*/  LDG.E.CONSTANT R14, desc[UR10][R14.64] ;  /* 0x0000000a0e0e7981 */ /* 0x000522000c1e9900 */
[----:B---3--:R-:W-:-:S06]  /*0200*/  IMAD.WIDE.U32 R16, R0, 0x4, R16 ;  /* 0x0000000400107825 */ /* 0x008fcc00078e0010 */
[----:B------:R-:W3:Y:S01]  /*0210*/  LDG.E.CONSTANT R16, desc[UR10][R16.64] ;  /* 0x0000000a10107981 */ /* 0x000ee2000c1e9900 */
[----:B------:R-:W0:Y:S01]  /*0220*/  S2UR UR7, SR_CgaCtaId ;  /* 0x00000000000779c3 */ /* 0x000e220000008800 */
[----:B------:R-:W-:Y:S02]  /*0230*/  UMOV UR4, 0x400 ;  /* 0x0000040000047882 */ /* 0x000fe40000000000 */
[----:B------:R-:W-:Y:S02]  /*0240*/  UIADD3 UR5, UPT, UPT, UR4, 0xa0, URZ ;  /* 0x000000a004057890 */ /* 0x000fe4000fffe0ff */
[----:B------:R-:W-:Y:S02]  /*0250*/  UIADD3 UR6, UPT, UPT, UR4, 0xf0, URZ ;  /* 0x000000f004067890 */ /* 0x000fe4000fffe0ff */
[----:B0-----:R-:W-:Y:S02]  /*0260*/  ULEA UR8, UR7, UR4, 0x18 ;  /* 0x0000000407087291 */ /* 0x001fe4000f8ec0ff */
[----:B------:R-:W-:-:S02]  /*0270*/  UIADD3 UR4, UPT, UPT, UR4, 0x50, URZ ;  /* 0x0000005004047890 */ /* 0x000fc4000fffe0ff */
[----:B------:R-:W-:Y:S02]  /*0280*/  ULEA UR5, UR7, UR5, 0x18 ;  /* 0x0000000507057291 */ /* 0x000fe4000f8ec0ff */
[----:B------:R-:W-:Y:S02]  /*0290*/  ULEA UR6, UR7, UR6, 0x18 ;  /* 0x0000000607067291 */ /* 0x000fe4000f8ec0ff */
[----:B------:R-:W-:Y:S01]  /*02a0*/  ULEA UR4, UR7, UR4, 0x18 ;  /* 0x0000000407047291 */ /* 0x000fe2000f8ec0ff */
[C---:B------:R-:W-:Y:S02]  /*02b0*/  LEA R5, R0.reuse, UR8, 0x2 ;  /* 0x0000000800057c11 */ /* 0x040fe4000f8e10ff */
[C---:B------:R-:W-:Y:S02]  /*02c0*/  LEA R11, R0.reuse, UR5, 0x2 ;  /* 0x00000005000b7c11 */ /* 0x040fe4000f8e10ff */
[C---:B-1----:R-:W-:Y:S02]  /*02d0*/  LEA R13, R0.reuse, UR6, 0x2 ;  /* 0x00000006000d7c11 */ /* 0x042fe4000f8e10ff */
[----:B--2---:R-:W-:Y:S01]  /*02e0*/  LEA R15, R0, UR4, 0x2 ;  /* 0x00000004000f7c11 */ /* 0x004fe2000f8e10ff */
[----:B----4-:R1:W-:Y:S04]  /*02f0*/  STS [R5], R10 ;  /* 0x0000000a05007388 */ /* 0x0103e80000000800 */
[----:B------:R1:W-:Y:S04]  /*0300*/  STS [R11], R12 ;  /* 0x0000000c0b007388 */ /* 0x0003e80000000800 */
[----:B------:R1:W-:Y:S04]  /*0310*/  STS [R13], R14 ;  /* 0x0000000e0d007388 */ /* 0x0003e80000000800 */
[----:B---3--:R1:W-:Y:S02]  /*0320*/  STS [R15], R16 ;  /* 0x000000100f007388 */ /* 0x0083e40000000800 */
.L_x_1:
[----:B------:R-:W-:Y:S05]  /*0330*/  BSYNC.RECONVERGENT B0 ;  /* 0x0000000000007941 */ /* 0x000fea0003800200 */
.L_x_0:
[----:B-----5:R2:W-:Y:S01]  /*0340*/  @!P1 STS [R7], R4 ;  /* 0x0000000407009388 */ /* 0x0205e20000000800 */
[----:B------:R-:W-:Y:S01]  /*0350*/  IMAD.MOV.U32 R2, RZ, RZ, RZ ;  /* 0x000000ffff027224 */ /* 0x000fe200078e00ff */
[----:B------:R-:W-:Y:S01]  /*0360*/  LEA R3, R3, R8, 0x18 ;  /* 0x0000000803037211 */ /* 0x000fe200078ec0ff */
[----:B01----:R-:W-:Y:S01]  /*0370*/  IMAD.MOV.U32 R5, RZ, RZ, RZ ;  /* 0x000000ffff057224 */ /* 0x003fe200078e00ff */
[----:B------:R2:W-:Y:S01]  /*0380*/  @!P1 STS [R9], R6 ;  /* 0x0000000609009388 */ /* 0x0005e20000000800 */
[----:B------:R-:W-:Y:S06]  /*0390*/  BAR.SYNC.DEFER_BLOCKING 0x0 ;  /* 0x0000000000007b1d */ /* 0x000fec0000010000 */
.L_x_15:
[C---:B0-2---:R-:W-:Y:S01]  /*03a0*/  IMAD R6, R2.reuse, 0x4, R3 ;  /* 0x0000000402067824 */ /* 0x045fe200078e0203 */
[----:B------:R-:W-:Y:S01]  /*03b0*/  BSSY.RECONVERGENT B0, `(.L_x_2) ;  /* 0x0000098000007945 */ /* 0x000fe20003800200 */
[----:B------:R-:W-:-:S04]  /*03c0*/  VIADD R4, R2, 0x1 ;  /* 0x0000000102047836 */ /* 0x000fc80000000000 */
[----:B------:R-:W0:Y:S02]  /*03d0*/  LDS R6, [R6] ;  /* 0x0000000006067984 */ /* 0x000e240000000800 */
[----:B0-----:R-:W-:-:S04]  /*03e0*/  IADD3 R5, PT, PT, R6, R5, RZ ;  /* 0x0000000506057210 */ /* 0x001fc80007ffe0ff */
[----:B------:R-:W-:-:S13]  /*03f0*/  ISETP.GE.U32.AND P0, PT, R0, R5, PT ;  /* 0x000000050000720c */ /* 0x000fda0003f06070 */
[----:B------:R-:W-:Y:S05]  /*0400*/  @P0 BRA `(.L_x_3) ;  /* 0x0000000800480947 */ /* 0x000fea0003800000 */
[----:B------:R-:W0:Y:S01]  /*0410*/  S2R R14, SR_CgaCtaId ;  /* 0x00000000000e7919 */ /* 0x000e220000008800 */
[----:B------:R-:W-:Y:S01]  /*0420*/  MOV R13, 0x400 ;  /* 0x00000400000d7802 */ /* 0x000fe20000000f00 */
[----:B------:R-:W-:Y:S01]  /*0430*/  BSSY.RECONVERGENT B1, `(.L_x_4) ;  /* 0x0000012000017945 */ /* 0x000fe20003800200 */
[----:B------:R-:W-:Y:S02]  /*0440*/  IMAD.MOV.U32 R6, RZ, RZ, RZ ;  /* 0x000000ffff067224 */ /* 0x000fe400078e00ff */
[----:B------:R-:W-:Y:S01]  /*0450*/  IMAD.MOV.U32 R8, RZ, RZ, R0 ;  /* 0x000000ffff087224 */ /* 0x000fe200078e0000 */
[----:B0-----:R-:W-:-:S05]  /*0460*/  LEA R3, R14, R13, 0x18 ;  /* 0x0000000d0e037211 */ /* 0x001fca00078ec0ff */
[----:B------:R-:W0:Y:S02]  /*0470*/  LDS R7, [R3] ;  /* 0x0000000003077984 */ /* 0x000e240000000800 */
[----:B0-----:R-:W-:-:S13]  /*0480*/  ISETP.GE.U32.AND P0, PT, R0, R7, PT ;  /* 0x000000070000720c */ /* 0x001fda0003f06070 */
[----:B------:R-:W-:Y:S05]  /*0490*/  @!P0 BRA `(.L_x_5) ;  /* 0x00000000002c8947 */ /* 0x000fea0003800000 */
[----:B------:R-:W-:Y:S01]  /*04a0*/  BSSY.RECONVERGENT B2, `(.L_x_5) ;  /* 0x000000a000027945 */ /* 0x000fe20003800200 */
[----:B------:R-:W-:Y:S02]  /*04b0*/  IMAD.MOV.U32 R6, RZ, RZ, RZ ;  /* 0x000000ffff067224 */ /* 0x000fe400078e00ff */
[----:B------:R-:W-:-:S07]  /*04c0*/  IMAD.MOV.U32 R8, RZ, RZ, R0 ;  /* 0x000000ffff087224 */ /* 0x000fce00078e0000 */
.L_x_6:
[----:B------:R-:W-:Y:S01]  /*04d0*/  IMAD R9, R6, 0x4, R3 ;  /* 0x0000000406097824 */ /* 0x000fe200078e0203 */
[----:B------:R-:W-:Y:S01]  /*04e0*/  IADD3 R8, PT, PT, R8, -R7, RZ ;  /* 0x8000000708087210 */ /* 0x000fe20007ffe0ff */
[----:B------:R-:W-:Y:S02]  /*04f0*/  VIADD R6, R6, 0x1 ;  /* 0x0000000106067836 */ /* 0x000fe40000000000 */
[----:B------:R-:W-:Y:S01]  /*0500*/  VIADD R2, R2, 0xffffffff ;  /* 0xffffffff02027836 */ /* 0x000fe20000000000 */
[----:B------:R-:W0:Y:S02]  /*0510*/  LDS R7, [R9+0x4] ;  /* 0x0000040009077984 */ /* 0x000e240000000800 */
[----:B0-----:R-:W-:-:S13]  /*0520*/  ISETP.GE.U32.AND P0, PT, R8, R7, PT ;  /* 0x000000070800720c */ /* 0x001fda0003f06070 */
[----:B------:R-:W-:Y:S05]  /*0530*/  @P0 BRA `(.L_x_6) ;  /* 0xfffffffc00e40947 */ /* 0x000fea000383ffff */
[----:B------:R-:W-:Y:S05]  /*0540*/  BSYNC.RECONVERGENT B2 ;  /* 0x0000000000027941 */ /* 0x000fea0003800200 */
.L_x_5:
[----:B------:R-:W-:Y:S05]  /*0550*/  BSYNC.RECONVERGENT B1 ;  /* 0x0000000000017941 */ /* 0x000fea0003800200 */
.L_x_4:
[----:B------:R-:W0:Y:S02]  /*0560*/  LDC.64 R16, c[0x4][RZ] ;  /* 0x01000000ff107b82 */ /* 0x000e240000000a00 */
[----:B0-----:R-:W2:Y:S01]  /*0570*/  LDG.E R9, desc[UR10][R16.64] ;  /* 0x0000000a10097981 */ /* 0x001ea2000c1e1900 */
[C---:B------:R-:W-:Y:S01]  /*0580*/  VIADD R11, R13.reuse, 0xf0 ;  /* 0x000000f00d0b7836 */ /* 0x040fe20000000000 */
[----:B------:R-:W-:Y:S01]  /*0590*/  BSSY.RECONVERGENT B1, `(.L_x_7) ;  /* 0x0000030000017945 */ /* 0x000fe20003800200 */
[----:B------:R-:W-:Y:S01]  /*05a0*/  VIADD R19, R13, 0x50 ;  /* 0x000000500d137836 */ /* 0x000fe20000000000 */
[----:B------:R-:W-:Y:S02]  /*05b0*/  ISETP.GE.AND P0, PT, R2, RZ, PT ;  /* 0x000000ff0200720c */ /* 0x000fe40003f06270 */
[C---:B------:R-:W-:Y:S02]  /*05c0*/  LEA R11, R14.reuse, R11, 0x18 ;  /* 0x0000000b0e0b7211 */ /* 0x040fe400078ec0ff */
[----:B------:R-:W-:-:S02]  /*05d0*/  LEA R19, R14, R19, 0x18 ;  /* 0x000000130e137211 */ /* 0x000fc400078ec0ff */
[C---:B------:R-:W-:Y:S01]  /*05e0*/  ISETP.LT.AND P1, PT, R6.reuse, 0x1, PT ;  /* 0x000000010600780c */ /* 0x040fe20003f21270 */
[----:B------:R-:W-:Y:S01]  /*05f0*/  IMAD R15, R6, 0x4, R11 ;  /* 0x00000004060f7824 */ /* 0x000fe200078e020b */
[----:B------:R-:W-:Y:S01]  /*0600*/  PRMT R20, RZ, 0x7610, R20 ;  /* 0x00007610ff147816 */ /* 0x000fe20000000014 */
[C---:B------:R-:W-:Y:S02]  /*0610*/  VIADD R11, R13.reuse, 0x140 ;  /* 0x000001400d0b7836 */ /* 0x040fe40000000000 */
[----:B------:R-:W-:Y:S02]  /*0620*/  IMAD R18, R2, 0x4, R19 ;  /* 0x0000000402127824 */ /* 0x000fe400078e0213 */
[----:B------:R-:W0:Y:S01]  /*0630*/  LDS R15, [R15] ;  /* 0x000000000f0f7984 */ /* 0x000e220000000800 */
[----:B------:R-:W-:Y:S01]  /*0640*/  LEA R10, R14, R11, 0x18 ;  /* 0x0000000b0e0a7211 */ /* 0x000fe200078ec0ff */
[----:B------:R-:W-:Y:S02]  /*0650*/  VIADD R13, R13, 0xa0 ;  /* 0x000000a00d0d7836 */ /* 0x000fe40000000000 */
[----:B------:R-:W-:-:S03]  /*0660*/  IMAD R19, R6, 0x4, R3 ;  /* 0x0000000406137824 */ /* 0x000fc600078e0203 */
[----:B------:R-:W-:-:S04]  /*0670*/  LEA R13, R14, R13, 0x18 ;  /* 0x0000000d0e0d7211 */ /* 0x000fc800078ec0ff */
[----:B------:R-:W-:Y:S02]  /*0680*/  LEA R13, R6, R13, 0x2 ;  /* 0x0000000d060d7211 */ /* 0x000fe400078e10ff */
[----:B0-----:R-:W-:-:S05]  /*0690*/  IADD3 R11, PT, PT, R15, R8, RZ ;  /* 0x000000080f0b7210 */ /* 0x001fca0007ffe0ff */
[----:B------:R-:W-:Y:S02]  /*06a0*/  IMAD R12, R11, 0x4, R10 ;  /* 0x000000040b0c7824 */ /* 0x000fe400078e020a */
[----:B------:R0:W-:Y:S04]  /*06b0*/  LDS R11, [R18] ;  /* 0x00000000120b7984 */ /* 0x0001e80000000800 */
[----:B------:R-:W1:Y:S01]  /*06c0*/  LDS R12, [R12] ;  /* 0x000000000c0c7984 */ /* 0x000e620000000800 */
[----:B0-----:R-:W-:Y:S01]  /*06d0*/  VIADD R18, R2, 0xffffffff ;  /* 0xffffffff02127836 */ /* 0x001fe20000000000 */
[----:B-1----:R-:W-:Y:S02]  /*06e0*/  ISETP.NE.AND P2, PT, R12, R11, PT ;  /* 0x0000000b0c00720c */ /* 0x002fe40003f45270 */
[----:B--2---:R-:W-:-:S02]  /*06f0*/  IADD3 R17, PT, PT, R15, R9, R8 ;  /* 0x000000090f117210 */ /* 0x004fc40007ffe008 */
[----:B------:R-:W-:-:S03]  /*0700*/  VIMNMX R15, PT, PT, R6, R2, !PT ;  /* 0x00000002060f7248 */ /* 0x000fc60007fe0100 */
[----:B------:R-:W-:Y:S01]  /*0710*/  IMAD R17, R17, 0x4, R10 ;  /* 0x0000000411117824 */ /* 0x000fe200078e020a */
[----:B------:R-:W-:-:S05]  /*0720*/  ISETP.GE.AND P3, PT, R15, 0x1, PT ;  /* 0x000000010f00780c */ /* 0x000fca0003f66270 */
[----:B------:R-:W0:Y:S02]  /*0730*/  LDS R17, [R17] ;  /* 0x0000000011117984 */ /* 0x000e240000000800 */
[----:B0-----:R-:W-:-:S06]  /*0740*/  IMAD.IADD R16, R8, 0x1, -R17 ;  /* 0x0000000108107824 */ /* 0x001fcc00078e0a11 */
[----:B------:R-:W-:Y:S05]  /*0750*/  @!P3 BRA `(.L_x_8) ;  /* 0x00000000004cb947 */ /* 0x000fea0003800000 */
[----:B------:R-:W-:-:S13]  /*0760*/  ISETP.GT.AND P3, PT, R6, RZ, PT ;  /* 0x000000ff0600720c */ /* 0x000fda0003f64270 */
[----:B------:R-:W0:Y:S02]  /*0770*/  @!P3 I2F.F64 R14, R2 ;  /* 0x00000002000eb312 */ /* 0x000e240000201c00 */
[----:B0-----:R-:W-:-:S10]  /*0780*/  @!P3 DMUL R14, R14, -2 ;  /* 0xc00000000e0eb828 */ /* 0x001fd40000000000 */
[----:B------:R-:W0:Y:S02]  /*0790*/  @!P3 F2I.F64.TRUNC R14, R14 ;  /* 0x0000000e000eb311 */ /* 0x000e24000030d100 */
[----:B0-----:R-:W-:Y:S01]  /*07a0*/  @!P3 PRMT R20, R14, 0x7610, R20 ;  /* 0x000076100e14b816 */ /* 0x001fe20000000014 */
[----:B------:R-:W-:Y:S06]  /*07b0*/  @!P3 BRA `(.L_x_8) ;  /* 0x000000000034b947 */ /* 0x000fec0003800000 */
[----:B------:R-:W-:-:S13]  /*07c0*/  ISETP.GT.AND P3, PT, R2, RZ, PT ;  /* 0x000000ff0200720c */ /* 0x000fda0003f64270 */
[----:B------:R-:W0:Y:S04]  /*07d0*/  @P3 LDS R15, [R13+-0x4] ;  /* 0xfffffc000d0f3984 */ /* 0x000e280000000800 */
[----:B------:R-:W1:Y:S01]  /*07e0*/  @P3 LDS R17, [R19+-0x4] ;  /* 0xfffffc0013113984 */ /* 0x000e620000000800 */
[----:B0-----:R-:W-:-:S04]  /*07f0*/  @P3 IMAD.IADD R14, R16, 0x1, R15 ;  /* 0x00000001100e3824 */ /* 0x001fc800078e020f */
[----:B------:R-:W-:-:S04]  /*0800*/  @P3 IMAD R14, R9, 0x2, R14 ;  /* 0x00000002090e3824 */ /* 0x000fc800078e020e */
[----:B-1----:R-:W-:Y:S02]  /*0810*/  @P3 IMAD R17, R18, R17, R14 ;  /* 0x0000001112113224 */ /* 0x002fe400078e020e */
[----:B------:R-:W0:Y:S02]  /*0820*/  @!P3 I2F.F64.U32 R14, R6 ;  /* 0x00000006000eb312 */ /* 0x000e240000201800 */
[----:B------:R-:W-:-:S06]  /*0830*/  @P3 IMAD R17, R17, 0x4, R10 ;  /* 0x0000000411113824 */ /* 0x000fcc00078e020a */
[----:B------:R-:W1:Y:S01]  /*0840*/  @P3 LDS.U16 R17, [R17] ;  /* 0x0000000011113984 */ /* 0x000e620000000400 */
[----:B0-----:R-:W-:-:S10]  /*0850*/  @!P3 DMUL R14, R14, -2 ;  /* 0xc00000000e0eb828 */ /* 0x001fd40000000000 */
[----:B------:R-:W0:Y:S02]  /*0860*/  @!P3 F2I.F64.TRUNC R14, R14 ;  /* 0x0000000e000eb311 */ /* 0x000e24000030d100 */
[----:B0-----:R-:W-:-:S04]  /*0870*/  @!P3 PRMT R20, R14, 0x7610, R20 ;  /* 0x000076100e14b816 */ /* 0x001fc80000000014 */
[----:B-1----:R-:W-:-:S07]  /*0880*/  @P3 PRMT R20, R17, 0x7610, R20 ;  /* 0x0000761011143816 */ /* 0x002fce0000000014 */
.L_x_8:
[----:B------:R-:W-:Y:S05]  /*0890*/  BSYNC.RECONVERGENT B1 ;  /* 0x0000000000017941 */ /* 0x000fea0003800200 */
.L_x_7:
[----:B------:R-:W-:Y:S01]  /*08a0*/  BSSY.RECONVERGENT B1, `(.L_x_9) ;  /* 0x0000019000017945 */ /* 0x000fe20003800200 */
[C---:B------:R-:W-:Y:S01]  /*08b0*/  VIADD R14, R20.reuse, 0x1 ;  /* 0x00000001140e7836 */ /* 0x040fe20000000000 */
[----:B------:R-:W-:Y:S01]  /*08c0*/  PRMT R15, RZ, 0x7610, R15 ;  /* 0x00007610ff0f7816 */ /* 0x000fe2000000000f */
[----:B------:R-:W-:Y:S01]  /*08d0*/  @P2 VIADD R14, R20, 0xffff ;  /* 0x0000ffff140e2836 */ /* 0x000fe20000000000 */
[----:B------:R-:W-:Y:S06]  /*08e0*/  @!P0 BRA P1, `(.L_x_10) ;  /* 0x0000000000508947 */ /* 0x000fec0000800000 */
[----:B------:R-:W-:-:S13]  /*08f0*/  ISETP.GE.AND P1, PT, R6, 0x1, PT ;  /* 0x000000010600780c */ /* 0x000fda0003f26270 */
[----:B------:R-:W-:Y:S05]  /*0900*/  @!P1 BRA `(.L_x_11) ;  /* 0x0000000000349947 */ /* 0x000fea0003800000 */
[----:B------:R-:W0:Y:S04]  /*0910*/  @P0 LDS R15, [R13+-0x4] ;  /* 0xfffffc000d0f0984 */ /* 0x000e280000000800 */
[----:B------:R-:W1:Y:S01]  /*0920*/  @P0 LDS R19, [R19+-0x4] ;  /* 0xfffffc0013130984 */ /* 0x000e620000000800 */
[----:B0-----:R-:W-:-:S05]  /*0930*/  @P0 IADD3 R16, PT, PT, R16, R15, RZ ;  /* 0x0000000f10100210 */ /* 0x001fca0007ffe0ff */
[----:B------:R-:W-:Y:S02]  /*0940*/  @P0 IMAD R15, R9, 0x2, R16 ;  /* 0x00000002090f0824 */ /* 0x000fe400078e0210 */
[----:B------:R-:W0:Y:S02]  /*0950*/  @!P0 I2F.F64.U32 R16, R6 ;  /* 0x0000000600108312 */ /* 0x000e240000201800 */
[----:B-1----:R-:W-:-:S04]  /*0960*/  @P0 IMAD R15, R19, R2, R15 ;  /* 0x00000002130f0224 */ /* 0x002fc800078e020f */
[----:B------:R-:W-:-:S06]  /*0970*/  @P0 IMAD R20, R15, 0x4, R10 ;  /* 0x000000040f140824 */ /* 0x000fcc00078e020a */
[----:B------:R-:W1:Y:S01]  /*0980*/  @P0 LDS.U16 R20, [R20] ;  /* 0x0000000014140984 */ /* 0x000e620000000400 */
[----:B0-----:R-:W-:-:S10]  /*0990*/  @!P0 DMUL R16, R16, -2 ;  /* 0xc000000010108828 */ /* 0x001fd40000000000 */
[----:B------:R-:W0:Y:S01]  /*09a0*/  @!P0 F2I.F64.TRUNC R16, R16 ;  /* 0x0000001000108311 */ /* 0x000e22000030d100 */
[----:B-1----:R-:W-:-:S04]  /*09b0*/  @P0 PRMT R15, R20, 0x7610, R15 ;  /* 0x00007610140f0816 */ /* 0x002fc8000000000f */
[----:B0-----:R-:W-:Y:S01]  /*09c0*/  @!P0 PRMT R15, R16, 0x7610, R15 ;  /* 0x00007610100f8816 */ /* 0x001fe2000000000f */
[----:B------:R-:W-:Y:S06]  /*09d0*/  BRA `(.L_x_10) ;  /* 0x0000000000147947 */ /* 0x000fec0003800000 */
.L_x_11:
[----:B------:R-:W-:-:S04]  /*09e0*/  VIADD R19, R2, 0x1 ;  /* 0x0000000102137836 */ /* 0x000fc80000000000 */
[----:B------:R-:W0:Y:S02]  /*09f0*/  I2F.F64 R16, R19 ;  /* 0x0000001300107312 */ /* 0x000e240000201c00 */
[----:B0-----:R-:W-:-:S10]  /*0a00*/  DMUL R16, R16, -2 ;  /* 0xc000000010107828 */ /* 0x001fd40000000000 */
[----:B------:R-:W0:Y:S02]  /*0a10*/  F2I.F64.TRUNC R16, R16 ;  /* 0x0000001000107311 */ /* 0x000e24000030d100 */
[----:B0-----:R-:W-:-:S07]  /*0a20*/  PRMT R15, R16, 0x7610, R15 ;  /* 0x00007610100f7816 */ /* 0x001fce000000000f */
.L_x_10:
[----:B------:R-:W-:Y:S05]  /*0a30*/  BSYNC.RECONVERGENT B1 ;  /* 0x0000000000017941 */ /* 0x000fea0003800200 */
.L_x_9:
[----:B------:R-:W-:Y:S01]  /*0a40*/  ISETP.GE.AND P0, PT, R2, 0x1, PT ;  /* 0x000000010200780c */ /* 0x000fe20003f06270 */
[----:B------:R-:W-:Y:S01]  /*0a50*/  BSSY.RECONVERGENT B1, `(.L_x_12) ;  /* 0x0000026000017945 */ /* 0x000fe20003800200 */
[----:B------:R-:W-:-:S11]  /*0a60*/  VIMNMX.S16x2 R14, PT, PT, R14, -0x630064, !PT ;  /* 0xff9cff9c0e0e7848 */ /* 0x000fd60007fe0300 */
[----:B------:R-:W0:Y:S01]  /*0a70*/  @P0 LDS R17, [R13] ;  /* 0x000000000d110984 */ /* 0x000e220000000800 */
[----:B------:R-:W-:Y:S01]  /*0a80*/  @!P0 IADD3 R20, PT, PT, R6, 0x1, RZ ;  /* 0x0000000106148810 */ /* 0x000fe20007ffe0ff */
[----:B------:R-:W-:Y:S01]  /*0a90*/  VIADD R6, R15, 0xfffffffe ;  /* 0xfffffffe0f067836 */ /* 0x000fe20000000000 */
[----:B------:R-:W-:Y:S01]  /*0aa0*/  PRMT R15, R14, 0x9910, RZ ;  /* 0x000099100e0f7816 */ /* 0x000fe200000000ff */
[----:B0-----:R-:W-:-:S04]  /*0ab0*/  @P0 IMAD.IADD R16, R17, 0x1, R8 ;  /* 0x0000000111100824 */ /* 0x001fc800078e0208 */
[----:B------:R-:W-:-:S04]  /*0ac0*/  @P0 IMAD R16, R9, 0x2, R16 ;  /* 0x0000000209100824 */ /* 0x000fc800078e0210 */
[----:B------:R-:W-:-:S04]  /*0ad0*/  @P0 IMAD R17, R18, R7, R16 ;  /* 0x0000000712110224 */ /* 0x000fc800078e0210 */
[----:B------:R-:W-:Y:S02]  /*0ae0*/  @P0 IMAD R18, R17, 0x4, R10 ;  /* 0x0000000411120824 */ /* 0x000fe400078e020a */
[----:B------:R-:W0:Y:S03]  /*0af0*/  @!P0 I2F.F64.U32 R16, R20 ;  /* 0x0000001400108312 */ /* 0x000e260000201800 */
[----:B------:R1:W2:Y:S02]  /*0b00*/  @P0 LDS.U16 R19, [R18] ;  /* 0x0000000012130984 */ /* 0x0002a40000000400 */
[----:B-1----:R-:W-:Y:S01]  /*0b10*/  PRMT R18, R6, 0x9910, RZ ;  /* 0x0000991006127816 */ /* 0x002fe200000000ff */
[----:B0-----:R-:W-:-:S06]  /*0b20*/  @!P0 DMUL R16, R16, -2 ;  /* 0xc000000010108828 */ /* 0x001fcc0000000000 */
[----:B------:R0:W2:Y:S01]  /*0b30*/  @!P0 F2I.F64.TRUNC R19, R16 ;  /* 0x0000001000138311 */ /* 0x0000a2000030d100 */
[----:B------:R-:W-:-:S04]  /*0b40*/  ISETP.GT.AND P0, PT, R18, R15, PT ;  /* 0x0000000f1200720c */ /* 0x000fc80003f04270 */
[----:B------:R-:W-:Y:S02]  /*0b50*/  SEL R15, RZ, 0x1, !P0 ;  /* 0x00000001ff0f7807 */ /* 0x000fe40004000000 */
[----:B0-----:R-:W-:-:S04]  /*0b60*/  VIMNMX.S16x2 R17, PT, PT, R6, R14, !PT ;  /* 0x0000000e06117248 */ /* 0x001fc80007fe0300 */
[----:B------:R-:W-:Y:S01]  /*0b70*/  PRMT R6, R17, 0x7610, R6 ;  /* 0x0000761011067816 */ /* 0x000fe20000000006 */
[----:B--2---:R-:W-:-:S03]  /*0b80*/  VIADD R14, R19, 0xfffffffe ;  /* 0xfffffffe130e7836 */ /* 0x004fc60000000000 */
[----:B------:R-:W-:Y:S02]  /*0b90*/  PRMT R16, R6, 0x9910, RZ ;  /* 0x0000991006107816 */ /* 0x000fe400000000ff */
[C---:B------:R-:W-:Y:S02]  /*0ba0*/  PRMT R17, R14.reuse, 0x9910, RZ ;  /* 0x000099100e117816 */ /* 0x040fe400000000ff */
[----:B------:R-:W-:Y:S02]  /*0bb0*/  VIMNMX.S16x2 R14, PT, PT, R14, R6, !PT ;  /* 0x000000060e0e7248 */ /* 0x000fe40007fe0300 */
[----:B------:R-:W-:-:S04]  /*0bc0*/  ISETP.GT.AND P0, PT, R17, R16, PT ;  /* 0x000000101100720c */ /* 0x000fc80003f04270 */
[----:B------:R-:W-:-:S04]  /*0bd0*/  SEL R15, R15, 0x2, !P0 ;  /* 0x000000020f0f7807 */ /* 0x000fc80004000000 */
[----:B------:R-:W-:-:S04]  /*0be0*/  PRMT R15, R15, 0x9910, RZ ;  /* 0x000099100f0f7816 */ /* 0x000fc800000000ff */
[----:B------:R-:W-:-:S13]  /*0bf0*/  ISETP.NE.AND P0, PT, R15, 0x2, PT ;  /* 0x000000020f00780c */ /* 0x000fda0003f05270 */
[----:B------:R-:W-:Y:S05]  /*0c00*/  @!P0 BRA `(.L_x_13) ;  /* 0x0000000000208947 */ /* 0x000fea0003800000 */
[----:B------:R-:W-:Y:S01]  /*0c10*/  ISETP.NE.AND P0, PT, R15, RZ, PT ;  /* 0x000000ff0f00720c */ /* 0x000fe20003f05270 */
[----:B------:R-:W-:-:S05]  /*0c20*/  IMAD.MOV.U32 R6, RZ, RZ, 0x2 ;  /* 0x00000002ff067424 */ /* 0x000fca00078e00ff */
[----:B------:R-:W-:-:S07]  /*0c30*/  PRMT R6, R6, 0x5410, R6 ;  /* 0x0000541006067816 */ /* 0x000fce0000000006 */
[----:B------:R-:W-:Y:S05]  /*0c40*/  @P0 BRA `(.L_x_14) ;  /* 0x0000000000180947 */ /* 0x000fea0003800000 */
[----:B------:R-:W-:-:S04]  /*0c50*/  ISETP.NE.AND P0, PT, R12, R11, PT ;  /* 0x0000000b0c00720c */ /* 0x000fc80003f05270 */
[----:B------:R-:W-:-:S04]  /*0c60*/  SEL R6, RZ, 0x1, !P0 ;  /* 0x00000001ff067807 */ /* 0x000fc80004000000 */
[----:B------:R-:W-:Y:S01]  /*0c70*/  PRMT R6, R6, 0x5410, R6 ;  /* 0x0000541006067816 */ /* 0x000fe20000000006 */
[----:B------:R-:W-:Y:S06]  /*0c80*/  BRA `(.L_x_14) ;  /* 0x0000000000087947 */ /* 0x000fec0003800000 */
.L_x_13:
[----:B------:R-:W-:-:S05]  /*0c90*/  IMAD.MOV.U32 R6, RZ, RZ, 0x3 ;  /* 0x00000003ff067424 */ /* 0x000fca00078e00ff */
[----:B------:R-:W-:-:S07]  /*0ca0*/  PRMT R6, R6, 0x5410, R6 ;  /* 0x0000541006067816 */ /* 0x000fce0000000006 */
.L_x_14:
[----:B------:R-:W-:Y:S05]  /*0cb0*/  BSYNC.RECONVERGENT B1 ;  /* 0x0000000000017941 */ /* 0x000fea0003800200 */
.L_x_12:
[----:B------:R-:W0:Y:S01]  /*0cc0*/  LDS R13, [R13] ;  /* 0x000000000d0d7984 */ /* 0x000e220000000800 */
[----:B------:R-:W-:Y:S01]  /*0cd0*/  PRMT R6, R14, 0x7610, R6 ;  /* 0x000076100e067816 */ /* 0x000fe20000000006 */
[----:B0-----:R-:W-:-:S04]  /*0ce0*/  IMAD.IADD R8, R13, 0x1, R8 ;  /* 0x000000010d087824 */ /* 0x001fc800078e0208 */
[----:B------:R-:W-:-:S04]  /*0cf0*/  IMAD R8, R9, 0x2, R8 ;  /* 0x0000000209087824 */ /* 0x000fc800078e0208 */
[----:B------:R-:W-:-:S05]  /*0d00*/  IMAD R7, R7, R2, R8 ;  /* 0x0000000207077224 */ /* 0x000fca00078e0208 */
[----:B------:R-:W-:-:S05]  /*0d10*/  LEA R7, R7, R10, 0x2 ;  /* 0x0000000a07077211 */ /* 0x000fca00078e10ff */
[----:B------:R0:W-:Y:S02]  /*0d20*/  STS [R7], R6 ;  /* 0x0000000607007388 */ /* 0x0001e40000000800 */
.L_x_3:
[----:B------:R-:W-:Y:S05]  /*0d30*/  BSYNC.RECONVERGENT B0 ;  /* 0x0000000000007941 */ /* 0x000fea0003800200 */
.L_x_2:
[----:B------:R-:W-:Y:S01]  /*0d40*/  BAR.SYNC.DEFER_BLOCKING 0x0 ;  /* 0x0000000000007b1d */ /* 0x000fe20000010000 */
[----:B------:R-:W-:Y:S01]  /*0d50*/  ISETP.NE.AND P0, PT, R4, 0x14, PT ;  /* 0x000000140400780c */ /* 0x000fe20003f05270 */
[----:B------:R-:W-:-:S12]  /*0d60*/  IMAD.MOV.U32 R2, RZ, RZ, R4 ;  /* 0x000000ffff027224 */ /* 0x000fd800078e0004 */
[----:B------:R-:W-:Y:S05]  /*0d70*/  @P0 BRA `(.L_x_15) ;  /* 0xfffffff400880947 */ /* 0x000fea000383ffff */
[----:B------:R-:W-:Y:S02]  /*0d80*/  IMAD.MOV.U32 R12, RZ, RZ, 0x14 ;  /* 0x00000014ff0c7424 */ /* 0x000fe400078e00ff */
[----:B------:R-:W-:-:S07]  /*0d90*/  IMAD.MOV.U32 R10, RZ, RZ, 0x1 ;  /* 0x00000001ff0a7424 */ /* 0x000fce00078e00ff */
.L_x_24:
[----:B------:R-:W-:Y:S01]  /*0da0*/  IMAD R11, R12, 0x4, R3 ;  /* 0x000000040c0b7824 */ /* 0x000fe200078e0203 */
[----:B------:R-:W-:Y:S04]  /*0db0*/  BSSY.RECONVERGENT B0, `(.L_x_16) ;  /* 0x0000079000007945 */ /* 0x000fe80003800200 */
[----:B-1----:R-:W1:Y:S02]  /*0dc0*/  LDS R2, [R11+-0x50] ;  /* 0xffffb0000b027984 */ /* 0x002e640000000800 */
[----:B-1----:R-:W-:-:S05]  /*0dd0*/  IMAD.IADD R5, R5, 0x1, -R2 ;  /* 0x0000000105057824 */ /* 0x002fca00078e0a02 */
[----:B------:R-:W-:-:S13]  /*0de0*/  ISETP.GE.U32.AND P0, PT, R0, R5, PT ;  /* 0x000000050000720c */ /* 0x000fda0003f06070 */
[----:B------:R-:W-:Y:S05]  /*0df0*/  @P0 BRA `(.L_x_17) ;  /* 0x0000000400d00947 */ /* 0x000fea0003800000 */
[----:B------:R-:W1:Y:S01]  /*0e00*/  LDS R11, [R11+-0x4c] ;  /* 0xffffb4000b0b7984 */ /* 0x000e620000000800 */
[----:B------:R-:W-:Y:S01]  /*0e10*/  BSSY.RECONVERGENT B1, `(.L_x_18) ;  /* 0x0000010000017945 */ /* 0x000fe20003800200 */
[----:B------:R-:W-:Y:S01]  /*0e20*/  IMAD.MOV.U32 R14, RZ, RZ, 0x13 ;  /* 0x00000013ff0e7424 */ /* 0x000fe200078e00ff */
[----:B------:R-:W-:Y:S02]  /*0e30*/  MOV R16, R0 ;  /* 0x0000000000107202 */ /* 0x000fe40000000f00 */
[----:B-1----:R-:W-:-:S13]  /*0e40*/  ISETP.GE.U32.AND P0, PT, R0, R11, PT ;  /* 0x0000000b0000720c */ /* 0x002fda0003f06070 */
[----:B------:R-:W-:Y:S05]  /*0e50*/  @!P0 BRA `(.L_x_19) ;  /* 0x00000000002c8947 */ /* 0x000fea0003800000 */
[----:B------:R-:W-:Y:S01]  /*0e60*/  BSSY.RECONVERGENT B2, `(.L_x_19) ;  /* 0x000000a000027945 */ /* 0x000fe20003800200 */
[----:B------:R-:W-:Y:S02]  /*0e70*/  IMAD.MOV.U32 R14, RZ, RZ, 0x13 ;  /* 0x00000013ff0e7424 */ /* 0x000fe400078e00ff */
[----:B------:R-:W-:-:S07]  /*0e80*/  IMAD.MOV.U32 R16, RZ, RZ, R0 ;  /* 0x000000ffff107224 */ /* 0x000fce00078e0000 */
.L_x_20:
[----:B------:R-:W-:Y:S02]  /*0e90*/  IMAD R2, R10, 0x4, R3 ;  /* 0x000000040a027824 */ /* 0x000fe400078e0203 */
[----:B------:R-:W-:Y:S02]  /*0ea0*/  IMAD.IADD R16, R16, 0x1, -R11 ;  /* 0x0000000110107824 */ /* 0x000fe400078e0a0b */
[----:B------:R-:W-:Y:S01]  /*0eb0*/  VIADD R10, R10, 0x1 ;  /* 0x000000010a0a7836 */ /* 0x000fe20000000000 */
[----:B------:R-:W1:Y:S01]  /*0ec0*/  LDS R11, [R2+0x4] ;  /* 0x00000400020b7984 */ /* 0x000e620000000800 */
[----:B------:R-:W-:Y:S01]  /*0ed0*/  VIADD R14, R14, 0xffffffff ;  /* 0xffffffff0e0e7836 */ /* 0x000fe20000000000 */
[----:B-1----:R-:W-:-:S13]  /*0ee0*/  ISETP.GE.U32.AND P0, PT, R16, R11, PT ;  /* 0x0000000b1000720c */ /* 0x002fda0003f06070 */
[----:B------:R-:W-:Y:S05]  /*0ef0*/  @P0 BRA `(.L_x_20) ;  /* 0xfffffffc00e40947 */ /* 0x000fea000383ffff */
[----:B------:R-:W-:Y:S05]  /*0f00*/  BSYNC.RECONVERGENT B2 ;  /* 0x0000000000027941 */ /* 0x000fea0003800200 */
.L_x_19:
[----:B------:R-:W-:Y:S05]  /*0f10*/  BSYNC.RECONVERGENT B1 ;  /* 0x0000000000017941 */ /* 0x000fea0003800200 */
.L_x_18:
[----:B0-----:R-:W0:Y:S02]  /*0f20*/  LDC.64 R6, c[0x4][RZ] ;  /* 0x01000000ff067b82 */ /* 0x001e240000000a00 */
[----:B0-----:R0:W2:Y:S01]  /*0f30*/  LDG.E R13, desc[UR10][R6.64] ;  /* 0x0000000a060d7981 */ /* 0x0010a2000c1e1900 */
[----:B------:R-:W-:Y:S01]  /*0f40*/  MOV R8, 0x400 ;  /* 0x0000040000087802 */ /* 0x000fe20000000f00 */
[----:B------:R-:W-:Y:S01]  /*0f50*/  BSSY.RECONVERGENT B1, `(.L_x_21) ;  /* 0x0000057000017945 */ /* 0x000fe20003800200 */
[----:B------:R-:W-:Y:S01]  /*0f60*/  ISETP.GE.AND P1, PT, R14, RZ, PT ;  /* 0x000000ff0e00720c */ /* 0x000fe20003f26270 */
[----:B------:R-:W1:Y:S01]  /*0f70*/  S2R R4, SR_CgaCtaId ;  /* 0x0000000000047919 */ /* 0x000e620000008800 */
[C---:B------:R-:W-:Y:S01]  /*0f80*/  IADD3 R9, PT, PT, R8.reuse, 0xf0, RZ ;  /* 0x000000f008097810 */ /* 0x040fe20007ffe0ff */
[----:B------:R-:W-:Y:S01]  /*0f90*/  VIADD R15, R8, 0x140 ;  /* 0x00000140080f7836 */ /* 0x000fe20000000000 */
[----:B------:R-:W-:Y:S01]  /*0fa0*/  ISETP.GT.AND P0, PT, R14, RZ, PT ;  /* 0x000000ff0e00720c */ /* 0x000fe20003f04270 */
[----:B------:R-:W-:Y:S01]  /*0fb0*/  VIADD R25, R8, 0x50 ;  /* 0x0000005008197836 */ /* 0x000fe20000000000 */
[----:B------:R-:W-:-:S02]  /*0fc0*/  ISETP.GE.AND P2, PT, R14, 0x1, PT ;  /* 0x000000010e00780c */ /* 0x000fc40003f46270 */
[----:B------:R-:W-:-:S09]  /*0fd0*/  LEA R22, R10, R3, 0x2 ;  /* 0x000000030a167211 */ /* 0x000fd200078e10ff */
[----:B0-----:R-:W0:Y:S02]  /*0fe0*/  @!P0 I2F.F64.U32 R6, R10 ;  /* 0x0000000a00068312 */ /* 0x001e240000201800 */
[----:B------:R-:W-:Y:S01]  /*0ff0*/  @!P2 VIADD R26, R10, 0x1 ;  /* 0x000000010a1aa836 */ /* 0x000fe20000000000 */
[----:B0-----:R-:W-:Y:S01]  /*1000*/  @!P0 DMUL R6, R6, -2 ;  /* 0xc000000006068828 */ /* 0x001fe20000000000 */
[C---:B-1----:R-:W-:Y:S02]  /*1010*/  LEA R9, R4.reuse, R9, 0x18 ;  /* 0x0000000904097211 */ /* 0x042fe400078ec0ff */
[C---:B------:R-:W-:Y:S02]  /*1020*/  LEA R15, R4.reuse, R15, 0x18 ;  /* 0x0000000f040f7211 */ /* 0x040fe400078ec0ff */
[----:B------:R-:W-:Y:S01]  /*1030*/  LEA R25, R4, R25, 0x18 ;  /* 0x0000001904197211 */ /* 0x000fe200078ec0ff */
[----:B------:R-:W-:Y:S02]  /*1040*/  IMAD R19, R10, 0x4, R9 ;  /* 0x000000040a137824 */ /* 0x000fe400078e0209 */
[----:B------:R-:W-:-:S02]  /*1050*/  VIADD R9, R8, 0xa0 ;  /* 0x000000a008097836 */ /* 0x000fc40000000000 */
[----:B------:R-:W-:Y:S02]  /*1060*/  VIADD R8, R14, 0xffffffff ;  /* 0xffffffff0e087836 */ /* 0x000fe40000000000 */
[----:B------:R-:W2:Y:S01]  /*1070*/  LDS R19, [R19] ;  /* 0x0000000013137984 */ /* 0x000ea20000000800 */
[----:B------:R-:W-:Y:S02]  /*1080*/  LEA R9, R4, R9, 0x18 ;  /* 0x0000000904097211 */ /* 0x000fe400078ec0ff */
[----:B------:R-:W-:Y:S03]  /*1090*/  @!P0 F2I.F64.TRUNC R4, R6 ;  /* 0x0000000600048311 */ /* 0x000fe6000030d100 */
[----:B------:R-:W-:Y:S02]  /*10a0*/  IMAD R17, R10, 0x4, R9 ;  /* 0x000000040a117824 */ /* 0x000fe400078e0209 */
[----:B------:R-:W-:Y:S03]  /*10b0*/  @P1 LDS R9, [R22+-0x4] ;  /* 0xfffffc0016091984 */ /* 0x000fe60000000800 */
[----:B------:R-:W0:Y:S01]  /*10c0*/  @!P2 I2F.F64.U32 R6, R26 ;  /* 0x0000001a0006a312 */ /* 0x000e220000201800 */
[----:B------:R-:W-:Y:S04]  /*10d0*/  @P1 LDS R24, [R17+-0x4] ;  /* 0xfffffc0011181984 */ /* 0x000fe80000000800 */
[----:B------:R-:W-:Y:S04]  /*10e0*/  @P0 LDS R18, [R17+-0x4] ;  /* 0xfffffc0011120984 */ /* 0x000fe80000000800 */
[----:B------:R-:W-:Y:S01]  /*10f0*/  @P2 LDS R21, [R17] ;  /* 0x0000000011152984 */ /* 0x000fe20000000800 */
[----:B0-----:R-:W-:Y:S01]  /*1100*/  @!P2 DMUL R6, R6, -2 ;  /* 0xc00000000606a828 */ /* 0x001fe20000000000 */
[----:B--2---:R-:W-:-:S05]  /*1110*/  IADD3 R2, PT, PT, R19, R13, R16 ;  /* 0x0000000d13027210 */ /* 0x004fca0007ffe010 */
[----:B------:R-:W-:Y:S02]  /*1120*/  IMAD R20, R2, 0x4, R15 ;  /* 0x0000000402147824 */ /* 0x000fe400078e020f */
[----:B------:R0:W-:Y:S04]  /*1130*/  @P0 LDS R2, [R22+-0x4] ;  /* 0xfffffc0016020984 */ /* 0x0001e80000000800 */
[----:B------:R-:W1:Y:S01]  /*1140*/  LDS R23, [R20] ;  /* 0x0000000014177984 */ /* 0x000e620000000800 */
[----:B0-----:R-:W-:Y:S02]  /*1150*/  IMAD R22, R14, 0x4, R25 ;  /* 0x000000040e167824 */ /* 0x001fe400078e0219 */
[----:B-1----:R-:W-:-:S04]  /*1160*/  IMAD.IADD R23, R16, 0x1, -R23 ;  /* 0x0000000110177824 */ /* 0x002fc800078e0a17 */
[C---:B------:R-:W-:Y:S02]  /*1170*/  @P1 IMAD.IADD R24, R23.reuse, 0x1, R24 ;  /* 0x0000000117181824 */ /* 0x040fe400078e0218 */
[----:B------:R-:W-:Y:S02]  /*1180*/  @P0 IMAD.IADD R20, R23, 0x1, R18 ;  /* 0x0000000117140824 */ /* 0x000fe400078e0212 */
[--C-:B------:R-:W-:Y:S01]  /*1190*/  IMAD.IADD R18, R19, 0x1, R16.reuse ;  /* 0x0000000113127824 */ /* 0x100fe200078e0210 */
[----:B------:R-:W-:Y:S01]  /*11a0*/  @P1 LEA R23, R13, R24, 0x1 ;  /* 0x000000180d171211 */ /* 0x000fe200078e08ff */
[----:B------:R-:W-:Y:S02]  /*11b0*/  @P2 IMAD.IADD R24, R21, 0x1, R16 ;  /* 0x0000000115182824 */ /* 0x000fe400078e0210 */
[----:B------:R-:W-:Y:S02]  /*11c0*/  @P0 IMAD R21, R13, 0x2, R20 ;  /* 0x000000020d150824 */ /* 0x000fe400078e0214 */
[----:B------:R-:W-:Y:S01]  /*11d0*/  @P1 IMAD R20, R9, R14, R23 ;  /* 0x0000000e09141224 */ /* 0x000fe200078e0217 */
[----:B------:R-:W-:Y:S01]  /*11e0*/  @P2 LEA R9, R13, R24, 0x1 ;  /* 0x000000180d092211 */ /* 0x000fe200078e08ff */
[----:B------:R-:W-:-:S02]  /*11f0*/  IMAD R19, R18, 0x4, R15 ;  /* 0x0000000412137824 */ /* 0x000fc400078e020f */
[----:B------:R-:W-:Y:S01]  /*1200*/  @P1 IMAD R24, R20, 0x4, R15 ;  /* 0x0000000414181824 */ /* 0x000fe200078e020f */
[----:B------:R-:W-:Y:S01]  /*1210*/  LDS R18, [R22] ;  /* 0x0000000016127984 */ /* 0x000fe20000000800 */
[C---:B------:R-:W-:Y:S02]  /*1220*/  @P0 IMAD R2, R8.reuse, R2, R21 ;  /* 0x0000000208020224 */ /* 0x040fe400078e0215 */
[----:B------:R-:W-:Y:S01]  /*1230*/  @P2 IMAD R8, R8, R11, R9 ;  /* 0x0000000b08082224 */ /* 0x000fe200078e0209 */
[----:B------:R-:W0:Y:S01]  /*1240*/  LDS R19, [R19] ;  /* 0x0000000013137984 */ /* 0x000e220000000800 */
[--C-:B------:R-:W-:Y:S02]  /*1250*/  @P0 IMAD R23, R2, 0x4, R15.reuse ;  /* 0x0000000402170824 */ /* 0x100fe400078e020f */
[----:B------:R-:W-:Y:S01]  /*1260*/  @P2 IMAD R25, R8, 0x4, R15 ;  /* 0x0000000408192824 */ /* 0x000fe200078e020f */
[----:B------:R-:W-:Y:S01]  /*1270*/  @P1 LDS.U16 R20, [R24] ;  /* 0x0000000018141984 */ /* 0x000fe20000000400 */
[----:B------:R-:W1:Y:S03]  /*1280*/  @!P1 I2F.F64.U32 R8, R10 ;  /* 0x0000000a00089312 */ /* 0x000e660000201800 */
[----:B------:R-:W-:Y:S04]  /*1290*/  @P2 LDS.U16 R21, [R25] ;  /* 0x0000000019152984 */ /* 0x000fe80000000400 */
[----:B------:R-:W2:Y:S01]  /*12a0*/  @P0 LDS.U16 R4, [R23] ;  /* 0x0000000017040984 */ /* 0x000ea20000000400 */
[----:B-1----:R-:W-:Y:S01]  /*12b0*/  @!P1 DMUL R8, R8, -2 ;  /* 0xc000000008089828 */ /* 0x002fe20000000000 */
[----:B0-----:R-:W-:-:S05]  /*12c0*/  ISETP.NE.AND P0, PT, R19, R18, PT ;  /* 0x000000121300720c */ /* 0x001fca0003f05270 */
[----:B------:R-:W0:Y:S08]  /*12d0*/  @!P1 F2I.F64.TRUNC R20, R8 ;  /* 0x0000000800149311 */ /* 0x000e30000030d100 */
[----:B------:R1:W3:Y:S01]  /*12e0*/  @!P2 F2I.F64.TRUNC R21, R6 ;  /* 0x000000060015a311 */ /* 0x0002e2000030d100 */
[C---:B--2---:R-:W-:Y:S01]  /*12f0*/  VIADD R2, R4.reuse, 0x1 ;  /* 0x0000000104027836 */ /* 0x044fe20000000000 */
[----:B------:R-:W-:-:S04]  /*1300*/  @P0 IADD3 R2, PT, PT, R4, 0xffff, RZ ;  /* 0x0000ffff04020810 */ /* 0x000fc80007ffe0ff */
[----:B------:R-:W-:Y:S01]  /*1310*/  VIMNMX.S16x2 R4, PT, PT, R2, -0x630064, !PT ;  /* 0xff9cff9c02047848 */ /* 0x000fe20007fe0300 */
[----:B0-----:R-:W-:-:S05]  /*1320*/  VIADD R2, R20, 0xfffffffe ;  /* 0xfffffffe14027836 */ /* 0x001fca0000000000 */
[C---:B-1----:R-:W-:Y:S02]  /*1330*/  VIMNMX.S16x2 R7, PT, PT, R2.reuse, R4, !PT ;  /* 0x0000000402077248 */ /* 0x042fe40007fe0300 */
[----:B------:R-:W-:Y:S01]  /*1340*/  PRMT R9, R2, 0x9910, RZ ;  /* 0x0000991002097816 */ /* 0x000fe200000000ff */
[----:B---3--:R-:W-:Y:S01]  /*1350*/  VIADD R10, R21, 0xfffffffe ;  /* 0xfffffffe150a7836 */ /* 0x008fe20000000000 */
[----:B------:R-:W-:Y:S02]  /*1360*/  PRMT R4, R4, 0x9910, RZ ;  /* 0x0000991004047816 */ /* 0x000fe400000000ff */
[----:B------:R-:W-:Y:S02]  /*1370*/  PRMT R2, R7, 0x7610, R2 ;  /* 0x0000761007027816 */ /* 0x000fe40000000002 */
[----:B------:R-:W-:Y:S02]  /*1380*/  ISETP.GT.AND P0, PT, R9, R4, PT ;  /* 0x000000040900720c */ /* 0x000fe40003f04270 */
[----:B------:R-:W-:-:S02]  /*1390*/  PRMT R7, R10, 0x9910, RZ ;  /* 0x000099100a077816 */ /* 0x000fc400000000ff */
[----:B------:R-:W-:Y:S02]  /*13a0*/  PRMT R6, R2, 0x9910, RZ ;  /* 0x0000991002067816 */ /* 0x000fe400000000ff */
[----:B------:R-:W-:Y:S02]  /*13b0*/  SEL R4, RZ, 0x1, !P0 ;  /* 0x00000001ff047807 */ /* 0x000fe40004000000 */
[----:B------:R-:W-:Y:S02]  /*13c0*/  ISETP.GT.AND P0, PT, R7, R6, PT ;  /* 0x000000060700720c */ /* 0x000fe40003f04270 */
[----:B------:R-:W-:Y:S02]  /*13d0*/  VIMNMX.S16x2 R10, PT, PT, R10, R2, !PT ;  /* 0x000000020a0a7248 */ /* 0x000fe40007fe0300 */
        /* <DEDUP_REMOVED lines=12> */
.L_x_22:
[----:B------:R-:W-:-:S05]  /*14a0*/  IMAD.MOV.U32 R2, RZ, RZ, 0x3 ;  /* 0x00000003ff027424 */ /* 0x000fca00078e00ff */
[----:B------:R-:W-:-:S07]  /*14b0*/  PRMT R2, R2, 0x5410, R2 ;  /* 0x0000541002027816 */ /* 0x000fce0000000002 */
.L_x_23:
[----:B------:R-:W-:Y:S05]  /*14c0*/  BSYNC.RECONVERGENT B1 ;  /* 0x0000000000017941 */ /* 0x000fea0003800200 */
.L_x_21:
[----:B------:R-:W0:Y:S01]  /*14d0*/  LDS R17, [R17] ;  /* 0x0000000011117984 */ /* 0x000e220000000800 */
[----:B------:R-:W-:Y:S01]  /*14e0*/  PRMT R2, R10, 0x7610, R2 ;  /* 0x000076100a027816 */ /* 0x000fe20000000002 */
[----:B0-----:R-:W-:-:S05]  /*14f0*/  IMAD.IADD R4, R17, 0x1, R16 ;  /* 0x0000000111047824 */ /* 0x001fca00078e0210 */
[----:B------:R-:W-:-:S05]  /*1500*/  LEA R4, R13, R4, 0x1 ;  /* 0x000000040d047211 */ /* 0x000fca00078e08ff */
[----:B------:R-:W-:-:S04]  /*1510*/  IMAD R14, R14, R11, R4 ;  /* 0x0000000b0e0e7224 */ /* 0x000fc800078e0204 */
[----:B------:R-:W-:-:S05]  /*1520*/  IMAD R14, R14, 0x4, R15 ;  /* 0x000000040e0e7824 */ /* 0x000fca00078e020f */
[----:B------:R1:W-:Y:S02]  /*1530*/  STS [R14], R2 ;  /* 0x000000020e007388 */ /* 0x0003e40000000800 */
.L_x_17:
[----:B------:R-:W-:Y:S05]  /*1540*/  BSYNC.RECONVERGENT B0 ;  /* 0x0000000000007941 */ /* 0x000fea0003800200 */
.L_x_16:
[C---:B------:R-:W-:Y:S01]  /*1550*/  VIADD R10, R12.reuse, 0xffffffee ;  /* 0xffffffee0c0a7836 */ /* 0x040fe20000000000 */
[----:B------:R-:W-:Y:S01]  /*1560*/  BAR.SYNC.DEFER_BLOCKING 0x0 ;  /* 0x0000000000007b1d */ /* 0x000fe20000010000 */
[----:B------:R-:W-:-:S03]  /*1570*/  VIADD R12, R12, 0x1 ;  /* 0x000000010c0c7836 */ /* 0x000fc60000000000 */
[----:B------:R-:W-:-:S13]  /*1580*/  ISETP.NE.AND P0, PT, R10, 0x14, PT ;  /* 0x000000140a00780c */ /* 0x000fda0003f05270 */
[----:B------:R-:W-:Y:S05]  /*1590*/  @P0 BRA `(.L_x_24) ;  /* 0xfffffff800000947 */ /* 0x000fea000383ffff */
[----:B-1----:R-:W1:Y:S02]  /*15a0*/  LDC.64 R2, c[0x0][0x390] ;  /* 0x0000e400ff027b82 */ /* 0x002e640000000a00 */
[----:B-1----:R-:W2:Y:S01]  /*15b0*/  LDG.E.CONSTANT R5, desc[UR10][R2.64+0x4c] ;  /* 0x00004c0a02057981 */ /* 0x002ea2000c1e9900 */
[----:B------:R-:W-:Y:S01]  /*15c0*/  BSSY.RECONVERGENT B0, `(.L_x_25) ;  /* 0x00000b2000007945 */ /* 0x000fe20003800200 */
[----:B--2---:R-:W-:-:S13]  /*15d0*/  ISETP.GE.U32.AND P0, PT, R0, R5, PT ;  /* 0x000000050000720c */ /* 0x004fda0003f06070 */
[----:B------:R-:W-:Y:S05]  /*15e0*/  @P0 BRA `(.L_x_26) ;  /* 0x0000000800bc0947 */ /* 0x000fea0003800000 */
[----:B------:R-:W1:Y:S01]  /*15f0*/  LDC.64 R2, c[0x4][RZ] ;  /* 0x01000000ff027b82 */ /* 0x000e620000000a00 */
[----:B------:R-:W2:Y:S01]  /*1600*/  S2R R9, SR_CgaCtaId ;  /* 0x0000000000097919 */ /* 0x000ea20000008800 */
[----:B------:R-:W-:-:S06]  /*1610*/  MOV R8, 0x400 ;  /* 0x0000040000087802 */ /* 0x000fcc0000000f00 */
[----:B------:R-:W3:Y:S01]  /*1620*/  LDC.64 R12, c[0x0][0x3b8] ;  /* 0x0000ee00ff0c7b82 */ /* 0x000ee20000000a00 */
[----:B-1----:R-:W4:Y:S01]  /*1630*/  LDG.E R2, desc[UR10][R2.64] ;  /* 0x0000000a02027981 */ /* 0x002f22000c1e1900 */
[----:B------:R-:W-:Y:S01]  /*1640*/  PRMT R16, RZ, 0x7610, R16 ;  /* 0x00007610ff107816 */ /* 0x000fe20000000010 */
[----:B------:R-:W-:Y:S01]  /*1650*/  IMAD.MOV.U32 R10, RZ, RZ, 0x13 ;  /* 0x00000013ff0a7424 */ /* 0x000fe200078e00ff */
[----:B------:R-:W-:Y:S01]  /*1660*/  MOV R11, R0 ;  /* 0x00000000000b7202 */ /* 0x000fe20000000f00 */
[----:B---3--:R-:W-:Y:S01]  /*1670*/  IMAD.WIDE.U32 R12, R0, 0x4, R12 ;  /* 0x00000004000c7825 */ /* 0x008fe200078e000c */
[----:B--2---:R-:W-:Y:S02]  /*1680*/  LEA R4, R9, R8, 0x18 ;  /* 0x0000000809047211 */ /* 0x004fe400078ec0ff */
[----:B------:R-:W-:-:S03]  /*1690*/  IADD3 R8, PT, PT, R8, 0x140, RZ ;  /* 0x0000014008087810 */ /* 0x000fc60007ffe0ff */
[----:B0-----:R-:W0:Y:S04]  /*16a0*/  LDS R7, [R4+0xec] ;  /* 0x0000ec0004077984 */ /* 0x001e280000000800 */
[----:B------:R-:W1:Y:S01]  /*16b0*/  LDS R6, [R4+0x4c] ;  /* 0x00004c0004067984 */ /* 0x000e620000000800 */
[----:B0-----:R-:W-:-:S04]  /*16c0*/  IMAD.IADD R7, R0, 0x1, R7 ;  /* 0x0000000100077824 */ /* 0x001fc800078e0207 */
[----:B----4-:R-:W-:Y:S02]  /*16d0*/  IMAD R7, R2, 0x2, R7 ;  /* 0x0000000202077824 */ /* 0x010fe400078e0207 */
[----:B------:R-:W0:Y:S02]  /*16e0*/  LDC.64 R2, c[0x0][0x3b0] ;  /* 0x0000ec00ff027b82 */ /* 0x000e240000000a00 */
[----:B-1----:R-:W-:Y:S01]  /*16f0*/  IMAD R7, R6, 0x13, R7 ;  /* 0x0000001306077824 */ /* 0x002fe200078e0207 */
[----:B------:R-:W-:Y:S01]  /*1700*/  LEA R6, R9, R8, 0x18 ;  /* 0x0000000809067211 */ /* 0x000fe200078ec0ff */
[----:B------:R-:W-:Y:S02]  /*1710*/  IMAD.MOV.U32 R9, RZ, RZ, 0x13 ;  /* 0x00000013ff097424 */ /* 0x000fe400078e00ff */
[----:B------:R-:W-:Y:S02]  /*1720*/  IMAD.MOV.U32 R8, RZ, RZ, RZ ;  /* 0x000000ffff087224 */ /* 0x000fe400078e00ff */
[----:B------:R-:W-:-:S02]  /*1730*/  IMAD R14, R7, 0x4, R6 ;  /* 0x00000004070e7824 */ /* 0x000fc400078e0206 */
[----:B------:R-:W-:-:S03]  /*1740*/  IMAD.IADD R7, R0, 0x1, R5 ;  /* 0x0000000100077824 */ /* 0x000fc600078e0205 */
[----:B------:R-:W1:Y:S04]  /*1750*/  LDS.S16 R15, [R14] ;  /* 0x000000000e0f7984 */ /* 0x000e680000000600 */
[----:B01----:R1:W-:Y:S02]  /*1760*/  STG.E desc[UR10][R12.64], R15 ;  /* 0x0000000f0c007986 */ /* 0x0033e4000c10190a */
.L_x_43:
[----:B------:R-:W-:Y:S01]  /*1770*/  LOP3.LUT P1, RZ, R16, 0xff, RZ, 0xc0, !PT ;  /* 0x000000ff10ff7812 */ /* 0x000fe2000782c0ff */
[----:B------:R-:W-:Y:S01]  /*1780*/  VIADD R8, R8, 0x2 ;  /* 0x0000000208087836 */ /* 0x000fe20000000000 */
[----:B------:R-:W-:Y:S01]  /*1790*/  BSSY.RECONVERGENT B1, `(.L_x_27) ;  /* 0x0000048000017945 */ /* 0x000fe20003800200 */
[----:B------:R-:W-:-:S03]  /*17a0*/  PLOP3.LUT P2, PT, PT, PT, PT, 0x8, 0x80 ;  /* 0x000000000080781c */ /* 0x000fc60003f4e170 */
[----:B------:R-:W-:-:S07]  /*17b0*/  ISETP.NE.AND P0, PT, R8, 0x28, PT ;  /* 0x000000280800780c */ /* 0x000fce0003f05270 */
[----:B0-2---:R-:W-:Y:S06]  /*17c0*/  @P1 BRA `(.L_x_28) ;  /* 0x0000000400101947 */ /* 0x005fec0003800000 */
[----:B-1----:R-:W0:Y:S02]  /*17d0*/  LDC.64 R14, c[0x4][RZ] ;  /* 0x01000000ff0e7b82 */ /* 0x002e240000000a00 */
[----:B0-----:R0:W2:Y:S01]  /*17e0*/  LDG.E R14, desc[UR10][R14.64] ;  /* 0x0000000a0e0e7981 */ /* 0x0010a2000c1e1900 */
[----:B------:R-:W-:Y:S01]  /*17f0*/  MOV R19, 0x400 ;  /* 0x0000040000137802 */ /* 0x000fe20000000f00 */
[----:B------:R-:W-:Y:S01]  /*1800*/  BSSY.RECONVERGENT B2, `(.L_x_29) ;  /* 0x000003b000027945 */ /* 0x000fe20003800200 */
[----:B------:R-:W1:Y:S03]  /*1810*/  S2R R20, SR_CgaCtaId ;  /* 0x0000000000147919 */ /* 0x000e660000008800 */
[----:B------:R-:W-:Y:S01]  /*1820*/  VIADD R13, R19, 0xf0 ;  /* 0x000000f0130d7836 */ /* 0x000fe20000000000 */
[----:B0-----:R-:W-:-:S04]  /*1830*/  IADD3 R15, PT, PT, R9, -0x1, RZ ;  /* 0xffffffff090f7810 */ /* 0x001fc80007ffe0ff */
[----:B-1----:R-:W-:-:S05]  /*1840*/  LEA R16, R20, R13, 0x18 ;  /* 0x0000000d14107211 */ /* 0x002fca00078ec0ff */
[----:B------:R-:W-:-:S06]  /*1850*/  IMAD R17, R9, 0x4, R16 ;  /* 0x0000000409117824 */ /* 0x000fcc00078e0210 */
[----:B------:R-:W2:Y:S02]  /*1860*/  LDS R17, [R17] ;  /* 0x0000000011117984 */ /* 0x000ea40000000800 */
[----:B--2---:R-:W-:-:S05]  /*1870*/  IADD3 R13, PT, PT, R17, R14, R11 ;  /* 0x0000000e110d7210 */ /* 0x004fca0007ffe00b */
[----:B------:R-:W-:Y:S01]  /*1880*/  IMAD R18, R13, 0x4, R6 ;  /* 0x000000040d127824 */ /* 0x000fe200078e0206 */
[----:B------:R-:W-:-:S04]  /*1890*/  LOP3.LUT R13, R9, R10, RZ, 0xc0, !PT ;  /* 0x0000000a090d7212 */ /* 0x000fc800078ec0ff */
[----:B------:R-:W0:Y:S01]  /*18a0*/  LDS R16, [R18] ;  /* 0x0000000012107984 */ /* 0x000e220000000800 */
[----:B------:R-:W-:Y:S01]  /*18b0*/  ISETP.GE.AND P1, PT, R13, RZ, PT ;  /* 0x000000ff0d00720c */ /* 0x000fe20003f26270 */
[----:B------:R-:W-:Y:S02]  /*18c0*/  VIADD R13, R10, 0xffffffff ;  /* 0xffffffff0a0d7836 */ /* 0x000fe40000000000 */
[----:B0-----:R-:W-:-:S10]  /*18d0*/  IMAD.IADD R16, R11, 0x1, -R16 ;  /* 0x000000010b107824 */ /* 0x001fd400078e0a10 */
[----:B------:R-:W-:Y:S05]  /*18e0*/  @!P1 BRA `(.L_x_30) ;  /* 0x0000000000709947 */ /* 0x000fea0003800000 */
[----:B------:R-:W-:-:S13]  /*18f0*/  ISETP.GE.AND P1, PT, R9, RZ, PT ;  /* 0x000000ff0900720c */ /* 0x000fda0003f26270 */
[----:B------:R-:W-:Y:S05]  /*1900*/  @!P1 BRA `(.L_x_31) ;  /* 0x0000000000909947 */ /* 0x000fea0003800000 */
[----:B------:R-:W-:-:S13]  /*1910*/  ISETP.GE.AND P1, PT, R10, RZ, PT ;  /* 0x000000ff0a00720c */ /* 0x000fda0003f26270 */
[----:B------:R-:W-:Y:S05]  /*1920*/  @!P1 BRA `(.L_x_32) ;  /* 0x0000000000949947 */ /* 0x000fea0003800000 */
[----:B------:R-:W-:-:S05]  /*1930*/  VIADD R19, R19, 0xa0 ;  /* 0x000000a013137836 */ /* 0x000fca0000000000 */
[----:B------:R-:W-:Y:S01]  /*1940*/  LEA R20, R20, R19, 0x18 ;  /* 0x0000001314147211 */ /* 0x000fe200078ec0ff */
[----:B------:R-:W-:-:S04]  /*1950*/  IMAD R19, R9, 0x4, R4 ;  /* 0x0000000409137824 */ /* 0x000fc800078e0204 */
[----:B------:R-:W-:Y:S02]  /*1960*/  IMAD R17, R9, 0x4, R20 ;  /* 0x0000000409117824 */ /* 0x000fe400078e0214 */
[----:B------:R-:W-:Y:S04]  /*1970*/  LDS R19, [R19] ;  /* 0x0000000013137984 */ /* 0x000fe80000000800 */
[----:B------:R-:W0:Y:S02]  /*1980*/  LDS R18, [R17] ;  /* 0x0000000011127984 */ /* 0x000e240000000800 */
[----:B0-----:R-:W-:-:S05]  /*1990*/  IMAD.IADD R21, R11, 0x1, R18 ;  /* 0x000000010b157824 */ /* 0x001fca00078e0212 */
[----:B------:R-:W-:-:S05]  /*19a0*/  LEA R21, R14, R21, 0x1 ;  /* 0x000000150e157211 */ /* 0x000fca00078e08ff */
[----:B------:R-:W-:-:S04]  /*19b0*/  IMAD R21, R10, R19, R21 ;  /* 0x000000130a157224 */ /* 0x000fc800078e0215 */
[----:B------:R-:W-:-:S06]  /*19c0*/  IMAD R21, R21, 0x4, R6 ;  /* 0x0000000415157824 */ /* 0x000fcc00078e0206 */
[----:B------:R-:W0:Y:S02]  /*19d0*/  LDS.U16 R21, [R21+0x2] ;  /* 0x0000020015157984 */ /* 0x000e240000000400 */
[----:B0-----:R-:W-:-:S04]  /*19e0*/  PRMT R14, R21, 0x9910, RZ ;  /* 0x00009910150e7816 */ /* 0x001fc800000000ff */
[----:B------:R-:W-:-:S13]  /*19f0*/  ISETP.GT.AND P1, PT, R14, 0x1, PT ;  /* 0x000000010e00780c */ /* 0x000fda0003f24270 */
[----:B------:R-:W-:Y:S05]  /*1a00*/  @P1 BRA `(.L_x_33) ;  /* 0x00000000003c1947 */ /* 0x000fea0003800000 */
[----:B------:R-:W-:-:S13]  /*1a10*/  ISETP.NE.AND P1, PT, R21, RZ, PT ;  /* 0x000000ff1500720c */ /* 0x000fda0003f25270 */
[----:B------:R-:W-:Y:S05]  /*1a20*/  @!P1 BRA `(.L_x_30) ;  /* 0x0000000000209947 */ /* 0x000fea0003800000 */
[----:B------:R-:W-:Y:S01]  /*1a30*/  ISETP.NE.AND P1, PT, R14, 0x1, PT ;  /* 0x000000010e00780c */ /* 0x000fe20003f25270 */
[----:B------:R-:W-:-:S12]  /*1a40*/  IMAD.MOV.U32 R10, RZ, RZ, R13 ;  /* 0x000000ffff0a7224 */ /* 0x000fd800078e000d */
[----:B------:R-:W-:Y:S05]  /*1a50*/  @P1 BRA `(.L_x_34) ;  /* 0x0000000000541947 */ /* 0x000fea0003800000 */
[----:B------:R-:W-:Y:S01]  /*1a60*/  IMAD.MOV.U32 R12, RZ, RZ, 0x58 ;  /* 0x00000058ff0c7424 */ /* 0x000fe200078e00ff */
[----:B------:R-:W-:Y:S01]  /*1a70*/  MOV R9, R15 ;  /* 0x0000000f00097202 */ /* 0x000fe20000000f00 */
[----:B------:R-:W-:Y:S02]  /*1a80*/  IMAD.MOV.U32 R11, RZ, RZ, R16 ;  /* 0x000000ffff0b7224 */ /* 0x000fe400078e0010 */
[----:B------:R-:W-:Y:S01]  /*1a90*/  IMAD.MOV.U32 R10, RZ, RZ, R13 ;  /* 0x000000ffff0a7224 */ /* 0x000fe200078e000d */
[----:B------:R-:W-:Y:S06]  /*1aa0*/  BRA `(.L_x_34) ;  /* 0x0000000000407947 */ /* 0x000fec0003800000 */
.L_x_30:
[----:B------:R-:W-:Y:S02]  /*1ab0*/  IMAD.MOV.U32 R12, RZ, RZ, 0x3d ;  /* 0x0000003dff0c7424 */ /* 0x000fe400078e00ff */
[----:B------:R-:W-:Y:S02]  /*1ac0*/  IMAD.MOV.U32 R11, RZ, RZ, R16 ;  /* 0x000000ffff0b7224 */ /* 0x000fe400078e0010 */
[----:B------:R-:W-:Y:S02]  /*1ad0*/  IMAD.MOV.U32 R10, RZ, RZ, R13 ;  /* 0x000000ffff0a7224 */ /* 0x000fe400078e000d */
[----:B------:R-:W-:Y:S01]  /*1ae0*/  IMAD.MOV.U32 R9, RZ, RZ, R15 ;  /* 0x000000ffff097224 */ /* 0x000fe200078e000f */
[----:B------:R-:W-:Y:S06]  /*1af0*/  BRA `(.L_x_34) ;  /* 0x00000000002c7947 */ /* 0x000fec0003800000 */
.L_x_33:
[----:B------:R-:W-:-:S13]  /*1b00*/  ISETP.NE.AND P1, PT, R14, 0x2, PT ;  /* 0x000000020e00780c */ /* 0x000fda0003f25270 */
[----:B------:R-:W-:Y:S05]  /*1b10*/  @!P1 BRA `(.L_x_32) ;  /* 0x0000000000189947 */ /* 0x000fea0003800000 */
[----:B------:R-:W-:Y:S01]  /*1b20*/  ISETP.NE.AND P1, PT, R14, 0x3, PT ;  /* 0x000000030e00780c */ /* 0x000fe20003f25270 */
[----:B------:R-:W-:-:S12]  /*1b30*/  IMAD.MOV.U32 R10, RZ, RZ, R13 ;  /* 0x000000ffff0a7224 */ /* 0x000fd800078e000d */
[----:B------:R-:W-:Y:S05]  /*1b40*/  @P1 BRA `(.L_x_34) ;  /* 0x0000000000181947 */ /* 0x000fea0003800000 */
.L_x_31:
[----:B------:R-:W-:Y:S02]  /*1b50*/  HFMA2 R12, -RZ, RZ, 0, 4.351139068603515625e-06 ;  /* 0x00000049ff0c7431 */ /* 0x000fe400000001ff */
[----:B------:R-:W-:Y:S01]  /*1b60*/  IMAD.MOV.U32 R10, RZ, RZ, R13 ;  /* 0x000000ffff0a7224 */ /* 0x000fe200078e000d */
[----:B------:R-:W-:Y:S06]  /*1b70*/  BRA `(.L_x_34) ;  /* 0x00000000000c7947 */ /* 0x000fec0003800000 */
.L_x_32:
[----:B------:R-:W-:Y:S02]  /*1b80*/  IMAD.MOV.U32 R12, RZ, RZ, 0x44 ;  /* 0x00000044ff0c7424 */ /* 0x000fe400078e00ff */
[----:B------:R-:W-:Y:S02]  /*1b90*/  IMAD.MOV.U32 R11, RZ, RZ, R16 ;  /* 0x000000ffff0b7224 */ /* 0x000fe400078e0010 */
[----:B------:R-:W-:-:S07]  /*1ba0*/  IMAD.MOV.U32 R9, RZ, RZ, R15 ;  /* 0x000000ffff097224 */ /* 0x000fce00078e000f */
.L_x_34:
[----:B------:R-:W-:Y:S05]  /*1bb0*/  BSYNC.RECONVERGENT B2 ;  /* 0x0000000000027941 */ /* 0x000fea0003800200 */
.L_x_29:
[----:B------:R-:W-:Y:S01]  /*1bc0*/  LOP3.LUT R13, R12, 0xff, RZ, 0xc0, !PT ;  /* 0x000000ff0c0d7812 */ /* 0x000fe200078ec0ff */
[----:B------:R-:W-:Y:S01]  /*1bd0*/  IMAD.WIDE.U32 R14, R0, 0x4, R2 ;  /* 0x00000004000e7825 */ /* 0x000fe200078e0002 */
[----:B------:R-:W-:-:S04]  /*1be0*/  LOP3.LUT R16, R9, R10, RZ, 0xc0, !PT ;  /* 0x0000000a09107212 */ /* 0x000fc800078ec0ff */
[----:B------:R0:W-:Y:S01]  /*1bf0*/  STG.E desc[UR10][R14.64], R13 ;  /* 0x0000000d0e007986 */ /* 0x0001e2000c10190a */
[----:B------:R-:W-:-:S13]  /*1c00*/  ISETP.NE.AND P2, PT, R16, -0x1, PT ;  /* 0xffffffff1000780c */ /* 0x000fda0003f45270 */
.L_x_28:
[----:B------:R-:W-:Y:S05]  /*1c10*/  BSYNC.RECONVERGENT B1 ;  /* 0x0000000000017941 */ /* 0x000fea0003800200 */
.L_x_27:
[----:B------:R-:W-:Y:S01]  /*1c20*/  BSSY.RECONVERGENT B1, `(.L_x_35) ;  /* 0x0000048000017945 */ /* 0x000fe20003800200 */
[----:B------:R-:W-:-:S03]  /*1c30*/  IMAD.MOV.U32 R16, RZ, RZ, 0x1 ;  /* 0x00000001ff107424 */ /* 0x000fc600078e00ff */
[----:B------:R-:W-:Y:S05]  /*1c40*/  @!P2 BRA `(.L_x_36) ;  /* 0x000000040014a947 */ /* 0x000fea0003800000 */
[----:B01----:R-:W0:Y:S02]  /*1c50*/  LDC.64 R14, c[0x4][RZ] ;  /* 0x01000000ff0e7b82 */ /* 0x003e240000000a00 */
[----:B0-----:R0:W2:Y:S01]  /*1c60*/  LDG.E R14, desc[UR10][R14.64] ;  /* 0x0000000a0e0e7981 */ /* 0x0010a2000c1e1900 */
[----:B------:R-:W-:Y:S01]  /*1c70*/  MOV R18, 0x400 ;  /* 0x0000040000127802 */ /* 0x000fe20000000f00 */
[----:B------:R-:W-:Y:S01]  /*1c80*/  BSSY.RECONVERGENT B2, `(.L_x_37) ;  /* 0x000003b000027945 */ /* 0x000fe20003800200 */
[----:B------:R-:W1:Y:S02]  /*1c90*/  S2R R20, SR_CgaCtaId ;  /* 0x0000000000147919 */ /* 0x000e640000008800 */
[----:B------:R-:W-:Y:S01]  /*1ca0*/  IADD3 R13, PT, PT, R18, 0xf0, RZ ;  /* 0x000000f0120d7810 */ /* 0x000fe20007ffe0ff */
[----:B0-----:R-:W-:-:S03]  /*1cb0*/  VIADD R15, R9, 0xffffffff ;  /* 0xffffffff090f7836 */ /* 0x001fc60000000000 */
[----:B-1----:R-:W-:-:S05]  /*1cc0*/  LEA R16, R20, R13, 0x18 ;  /* 0x0000000d14107211 */ /* 0x002fca00078ec0ff */
[----:B------:R-:W-:-:S05]  /*1cd0*/  IMAD R19, R9, 0x4, R16 ;  /* 0x0000000409137824 */ /* 0x000fca00078e0210 */
        /* <DEDUP_REMOVED lines=13> */
[----:B------:R-:W-:Y:S01]  /*1db0*/  IADD3 R17, PT, PT, R18, 0xa0, RZ ;  /* 0x000000a012117810 */ /* 0x000fe20007ffe0ff */
[----:B------:R-:W-:-:S03]  /*1dc0*/  IMAD R19, R9, 0x4, R4 ;  /* 0x0000000409137824 */ /* 0x000fc600078e0204 */
[----:B------:R-:W-:-:S03]  /*1dd0*/  LEA R20, R20, R17, 0x18 ;  /* 0x0000001114147211 */ /* 0x000fc600078ec0ff */
[----:B------:R-:W-:Y:S02]  /*1de0*/  LDS R19, [R19] ;  /* 0x0000000013137984 */ /* 0x000fe40000000800 */
[----:B------:R-:W-:-:S05]  /*1df0*/  IMAD R17, R9, 0x4, R20 ;  /* 0x0000000409117824 */ /* 0x000fca00078e0214 */
[----:B------:R-:W0:Y:S02]  /*1e00*/  LDS R18, [R17] ;  /* 0x0000000011127984 */ /* 0x000e240000000800 */
[----:B0-----:R-:W-:-:S04]  /*1e10*/  IMAD.IADD R21, R11, 0x1, R18 ;  /* 0x000000010b157824 */ /* 0x001fc800078e0212 */
[----:B------:R-:W-:-:S04]  /*1e20*/  IMAD R21, R14, 0x2, R21 ;  /* 0x000000020e157824 */ /* 0x000fc800078e0215 */
        /* <DEDUP_REMOVED lines=8> */
[----:B------:R-:W-:Y:S02]  /*1eb0*/  ISETP.NE.AND P1, PT, R14, 0x1, PT ;  /* 0x000000010e00780c */ /* 0x000fe40003f25270 */
[----:B------:R-:W-:-:S11]  /*1ec0*/  MOV R10, R13 ;  /* 0x0000000d000a7202 */ /* 0x000fd60000000f00 */
[----:B------:R-:W-:Y:S05]  /*1ed0*/  @P1 BRA `(.L_x_42) ;  /* 0x0000000000541947 */ /* 0x000fea0003800000 */
[----:B------:R-:W-:Y:S02]  /*1ee0*/  IMAD.MOV.U32 R12, RZ, RZ, 0x58 ;  /* 0x00000058ff0c7424 */ /* 0x000fe400078e00ff */
[----:B------:R-:W-:Y:S02]  /*1ef0*/  IMAD.MOV.U32 R11, RZ, RZ, R16 ;  /* 0x000000ffff0b7224 */ /* 0x000fe400078e0010 */
[----:B------:R-:W-:Y:S02]  /*1f00*/  IMAD.MOV.U32 R10, RZ, RZ, R13 ;  /* 0x000000ffff0a7224 */ /* 0x000fe400078e000d */
[----:B------:R-:W-:Y:S01]  /*1f10*/  IMAD.MOV.U32 R9, RZ, RZ, R15 ;  /* 0x000000ffff097224 */ /* 0x000fe200078e000f */
[----:B------:R-:W-:Y:S06]  /*1f20*/  BRA `(.L_x_42) ;  /* 0x0000000000407947 */ /* 0x000fec0003800000 */
.L_x_38:
[----:B------:R-:W-:Y:S01]  /*1f30*/  IMAD.MOV.U32 R12, RZ, RZ, 0x3d ;  /* 0x0000003dff0c7424 */ /* 0x000fe200078e00ff */
[----:B------:R-:W-:Y:S01]  /*1f40*/  MOV R11, R16 ;  /* 0x00000010000b7202 */ /* 0x000fe20000000f00 */
[----:B------:R-:W-:Y:S02]  /*1f50*/  IMAD.MOV.U32 R10, RZ, RZ, R13 ;  /* 0x000000ffff0a7224 */ /* 0x000fe400078e000d */
[----:B------:R-:W-:Y:S01]  /*1f60*/  IMAD.MOV.U32 R9, RZ, RZ, R15 ;  /* 0x000000ffff097224 */ /* 0x000fe200078e000f */
[----:B------:R-:W-:Y:S06]  /*1f70*/  BRA `(.L_x_42) ;  /* 0x00000000002c7947 */ /* 0x000fec0003800000 */
.L_x_41:
[----:B------:R-:W-:-:S13]  /*1f80*/  ISETP.NE.AND P1, PT, R14, 0x2, PT ;  /* 0x000000020e00780c */ /* 0x000fda0003f25270 */
[----:B------:R-:W-:Y:S05]  /*1f90*/  @!P1 BRA `(.L_x_40) ;  /* 0x0000000000189947 */ /* 0x000fea0003800000 */
[----:B------:R-:W-:Y:S01]  /*1fa0*/  ISETP.NE.AND P1, PT, R14, 0x3, PT ;  /* 0x000000030e00780c */ /* 0x000fe20003f25270 */
[----:B------:R-:W-:-:S12]  /*1fb0*/  IMAD.MOV.U32 R10, RZ, RZ, R13 ;  /* 0x000000ffff0a7224 */ /* 0x000fd800078e000d */
[----:B------:R-:W-:Y:S05]  /*1fc0*/  @P1 BRA `(.L_x_42) ;  /* 0x0000000000181947 */ /* 0x000fea0003800000 */
.L_x_39:
[----:B------:R-:W-:Y:S02]  /*1fd0*/  IMAD.MOV.U32 R12, RZ, RZ, 0x49 ;  /* 0x00000049ff0c7424 */ /* 0x000fe400078e00ff */
[----:B------:R-:W-:Y:S01]  /*1fe0*/  IMAD.MOV.U32 R10, RZ, RZ, R13 ;  /* 0x000000ffff0a7224 */ /* 0x000fe200078e000d */
[----:B------:R-:W-:Y:S06]  /*1ff0*/  BRA `(.L_x_42) ;  /* 0x00000000000c7947 */ /* 0x000fec0003800000 */
.L_x_40:
[----:B------:R-:W-:Y:S02]  /*2000*/  HFMA2 R12, -RZ, RZ, 0, 4.0531158447265625e-06 ;  /* 0x00000044ff0c7431 */ /* 0x000fe400000001ff */
[----:B------:R-:W-:Y:S02]  /*2010*/  IMAD.MOV.U32 R11, RZ, RZ, R16 ;  /* 0x000000ffff0b7224 */ /* 0x000fe400078e0010 */
[----:B------:R-:W-:-:S07]  /*2020*/  IMAD.MOV.U32 R9, RZ, RZ, R15 ;  /* 0x000000ffff097224 */ /* 0x000fce00078e000f */
.L_x_42:
[----:B------:R-:W-:Y:S05]  /*2030*/  BSYNC.RECONVERGENT B2 ;  /* 0x0000000000027941 */ /* 0x000fea0003800200 */
.L_x_37:
[----:B------:R-:W-:Y:S01]  /*2040*/  LOP3.LUT R17, R12, 0xff, RZ, 0xc0, !PT ;  /* 0x000000ff0c117812 */ /* 0x000fe200078ec0ff */
[----:B------:R-:W-:Y:S01]  /*2050*/  IMAD.WIDE.U32 R14, R7, 0x4, R2 ;  /* 0x00000004070e7825 */ /* 0x000fe200078e0002 */
[----:B------:R-:W-:-:S04]  /*2060*/  LOP3.LUT R13, R9, R10, RZ, 0xc0, !PT ;  /* 0x0000000a090d7212 */ /* 0x000fc800078ec0ff */
[----:B------:R2:W-:Y:S01]  /*2070*/  STG.E desc[UR10][R14.64], R17 ;  /* 0x000000110e007986 */ /* 0x0005e2000c10190a */
[----:B------:R-:W-:-:S04]  /*2080*/  ISETP.NE.AND P1, PT, R13, -0x1, PT ;  /* 0xffffffff0d00780c */ /* 0x000fc80003f25270 */
[----:B------:R-:W-:-:S09]  /*2090*/  SEL R16, RZ, 0x1, P1 ;  /* 0x00000001ff107807 */ /* 0x000fd20000800000 */
.L_x_36:
[----:B------:R-:W-:Y:S05]  /*20a0*/  BSYNC.RECONVERGENT B1 ;  /* 0x0000000000017941 */ /* 0x000fea0003800200 */
.L_x_35:
[C---:B------:R-:W-:Y:S02]  /*20b0*/  IMAD R0, R5.reuse, 0x2, R0 ;  /* 0x0000000205007824 */ /* 0x040fe400078e0200 */
[----:B------:R-:W-:Y:S01]  /*20c0*/  IMAD R7, R5, 0x2, R7 ;  /* 0x0000000205077824 */ /* 0x000fe200078e0207 */
[----:B------:R-:W-:Y:S06]  /*20d0*/  @P0 BRA `(.L_x_43) ;  /* 0xfffffff400a40947 */ /* 0x000fec000383ffff */
.L_x_26:
[----:B------:R-:W-:Y:S05]  /*20e0*/  BSYNC.RECONVERGENT B0 ;  /* 0x0000000000007941 */ /* 0x000fea0003800200 */
.L_x_25:
[----:B------:R-:W-:Y:S06]  /*20f0*/  BAR.SYNC.DEFER_BLOCKING 0x0 ;  /* 0x0000000000007b1d */ /* 0x000fec0000010000 */
[----:B------:R-:W-:Y:S05]  /*2100*/  EXIT ;  /* 0x000000000000794d */ /* 0x000fea0003800000 */
.L_x_44:
[----:B------:R-:W-:-:S00]  /*2110*/  BRA `(.L_x_44) ;  /* 0xfffffffc00fc7947 */ /* 0x000fc0000383ffff */
[----:B------:R-:W-:-:S00]  /*2120*/  NOP ;  /* 0x0000000000007918 */ /* 0x000fc00000000000 */
        /* <DEDUP_REMOVED lines=13> */
.L_x_45:


//--------------------- .nv.shared.mine_global_aligment --------------------------
	.section	.nv.shared.mine_global_aligment,"aw",@nobits
	.sectionflags	@""
	.align	16
.nv.shared.mine_global_aligment:
	.zero		1344


//--------------------- .nv.shared.reserved.0     --------------------------
	.section	.nv.shared.reserved.0,"aw",@nobits
	.weak		__nv_reservedSMEM_offset_0_alias
	.size		__nv_reservedSMEM_offset_0_alias, 0, 64
	.other		__nv_reservedSMEM_offset_0_alias,@"STO_CUDA_RESERVED_SHARED STV_DEFAULT"
__nv_reservedSMEM_offset_0_alias:
	.zero		0
	.zero		64


//--------------------- .nv.global                --------------------------
	.section	.nv.global,"aw",@nobits
	.align	4
.nv.global:
	.type		g_target_size,@object
	.size		g_target_size,(.L_0 - g_target_size)
g_target_size:
	.zero		4
.L_0:


//--------------------- .nv.constant0.mine_global_aligment --------------------------
	.section	.nv.constant0.mine_global_aligment,"a",@progbits
	.sectionflags	@""
	.align	4
.nv.constant0.mine_global_aligment:
	.zero		964


//--------------------- SYMBOLS --------------------------

	.type		.nv.reservedSmem.offset0,@object
	.size		.nv.reservedSmem.offset0,0x4
	.type		.nv.reservedSmem.cap,@object
	.size		.nv.reservedSmem.cap,0x4
